//
// Generated by NVIDIA NVVM Compiler
//
// Compiler Build ID: CL-36424714
// Cuda compilation tools, release 13.0, V13.0.88
// Based on NVVM 20.0.0
//

.version 9.0
.target sm_100
.address_size 64

	// .globl	_Z21convertRgb2GrayKernelP6uchar3iiPh

.visible .entry _Z21convertRgb2GrayKernelP6uchar3iiPh(
	.param .u64 .ptr .align 1 _Z21convertRgb2GrayKernelP6uchar3iiPh_param_0,
	.param .u32 _Z21convertRgb2GrayKernelP6uchar3iiPh_param_1,
	.param .u32 _Z21convertRgb2GrayKernelP6uchar3iiPh_param_2,
	.param .u64 .ptr .align 1 _Z21convertRgb2GrayKernelP6uchar3iiPh_param_3
)
{
	.reg .pred 	%p<4>;
	.reg .b16 	%rs<4>;
	.reg .b32 	%r<13>;
	.reg .b32 	%f<7>;
	.reg .b64 	%rd<9>;

	ld.param.u64 	%rd1, [_Z21convertRgb2GrayKernelP6uchar3iiPh_param_0];
	ld.param.u32 	%r3, [_Z21convertRgb2GrayKernelP6uchar3iiPh_param_1];
	ld.param.u32 	%r4, [_Z21convertRgb2GrayKernelP6uchar3iiPh_param_2];
	ld.param.u64 	%rd2, [_Z21convertRgb2GrayKernelP6uchar3iiPh_param_3];
	mov.u32 	%r5, %ctaid.y;
	mov.u32 	%r6, %ntid.y;
	mov.u32 	%r7, %tid.y;
	mad.lo.s32 	%r1, %r5, %r6, %r7;
	mov.u32 	%r8, %ctaid.x;
	mov.u32 	%r9, %ntid.x;
	mov.u32 	%r10, %tid.x;
	mad.lo.s32 	%r2, %r8, %r9, %r10;
	setp.ge.s32 	%p1, %r1, %r4;
	setp.ge.s32 	%p2, %r2, %r3;
	or.pred  	%p3, %p2, %p1;
	@%p3 bra 	$L__BB0_2;
	cvta.to.global.u64 	%rd3, %rd1;
	cvta.to.global.u64 	%rd4, %rd2;
	mad.lo.s32 	%r11, %r3, %r1, %r2;
	cvt.s64.s32 	%rd5, %r11;
	mul.wide.s32 	%rd6, %r11, 3;
	add.s64 	%rd7, %rd3, %rd6;
	ld.global.u8 	%rs1, [%rd7];
	ld.global.u8 	%rs2, [%rd7+1];
	ld.global.u8 	%rs3, [%rd7+2];
	cvt.rn.f32.u16 	%f1, %rs1;
	cvt.rn.f32.u16 	%f2, %rs2;
	mul.f32 	%f3, %f2, 0f3F1645A2;
	fma.rn.f32 	%f4, %f1, 0f3E991687, %f3;
	cvt.rn.f32.u16 	%f5, %rs3;
	fma.rn.f32 	%f6, %f5, 0f3DE978D5, %f4;
	cvt.rzi.u32.f32 	%r12, %f6;
	add.s64 	%rd8, %rd4, %rd5;
	st.global.u8 	[%rd8], %r12;
$L__BB0_2:
	ret;

}
	// .globl	_Z23convertGray2SobelKernelPhiiS_PaS0_h
.visible .entry _Z23convertGray2SobelKernelPhiiS_PaS0_h(
	.param .u64 .ptr .align 1 _Z23convertGray2SobelKernelPhiiS_PaS0_h_param_0,
	.param .u32 _Z23convertGray2SobelKernelPhiiS_PaS0_h_param_1,
	.param .u32 _Z23convertGray2SobelKernelPhiiS_PaS0_h_param_2,
	.param .u64 .ptr .align 1 _Z23convertGray2SobelKernelPhiiS_PaS0_h_param_3,
	.param .u64 .ptr .align 1 _Z23convertGray2SobelKernelPhiiS_PaS0_h_param_4,
	.param .u64 .ptr .align 1 _Z23convertGray2SobelKernelPhiiS_PaS0_h_param_5,
	.param .u8 _Z23convertGray2SobelKernelPhiiS_PaS0_h_param_6
)
{
	.reg .pred 	%p<14>;
	.reg .b16 	%rs<9>;
	.reg .b32 	%r<242>;
	.reg .b64 	%rd<64>;

	ld.param.u64 	%rd5, [_Z23convertGray2SobelKernelPhiiS_PaS0_h_param_0];
	ld.param.u32 	%r47, [_Z23convertGray2SobelKernelPhiiS_PaS0_h_param_1];
	ld.param.u32 	%r48, [_Z23convertGray2SobelKernelPhiiS_PaS0_h_param_2];
	ld.param.u64 	%rd6, [_Z23convertGray2SobelKernelPhiiS_PaS0_h_param_4];
	ld.param.u64 	%rd7, [_Z23convertGray2SobelKernelPhiiS_PaS0_h_param_5];
	ld.param.u8 	%rs1, [_Z23convertGray2SobelKernelPhiiS_PaS0_h_param_6];
	cvta.to.global.u64 	%rd1, %rd5;
	cvta.to.global.u64 	%rd2, %rd7;
	cvta.to.global.u64 	%rd3, %rd6;
	mov.u32 	%r49, %ctaid.y;
	mov.u32 	%r50, %ntid.y;
	mov.u32 	%r51, %tid.y;
	mad.lo.s32 	%r1, %r49, %r50, %r51;
	mov.u32 	%r52, %ctaid.x;
	mov.u32 	%r53, %ntid.x;
	mov.u32 	%r54, %tid.x;
	mad.lo.s32 	%r2, %r52, %r53, %r54;
	setp.ge.s32 	%p1, %r1, %r48;
	setp.ge.s32 	%p2, %r2, %r47;
	or.pred  	%p3, %p2, %p1;
	@%p3 bra 	$L__BB1_16;
	cvt.u32.u16 	%r3, %rs1;
	setp.eq.s16 	%p4, %rs1, 0;
	mov.b32 	%r238, 0;
	mov.u32 	%r239, %r238;
	@%p4 bra 	$L__BB1_15;
	shr.u16 	%rs2, %rs1, 1;
	cvt.u32.u16 	%r57, %rs2;
	sub.s32 	%r4, %r1, %r57;
	sub.s32 	%r5, %r2, %r57;
	add.s32 	%r6, %r47, -1;
	mov.b32 	%r217, 0;
	and.b16  	%rs3, %rs1, 7;
	add.s16 	%rs4, %rs3, -1;
	and.b16  	%rs5, %rs1, 3;
	and.b16  	%rs8, %rs1, 1;
	prmt.b32 	%r196, %r197, %r198, 0x3340U;
	mov.u32 	%r239, %r217;
	mov.u32 	%r238, %r217;
$L__BB1_3:
	ld.param.u32 	%r216, [_Z23convertGray2SobelKernelPhiiS_PaS0_h_param_2];
	setp.lt.u16 	%p5, %rs1, 8;
	mul.lo.s32 	%r10, %r217, %r3;
	add.s32 	%r60, %r4, %r217;
	max.s32 	%r61, %r60, 0;
	add.s32 	%r62, %r216, -1;
	min.s32 	%r63, %r61, %r62;
	mul.lo.s32 	%r11, %r63, %r47;
	mov.b32 	%r230, 0;
	@%p5 bra 	$L__BB1_6;
	mov.b32 	%r220, 0;
$L__BB1_5:
	.pragma "nounroll";
	add.s32 	%r65, %r220, %r10;
	cvt.u64.u32 	%rd8, %r65;
	add.s64 	%rd9, %rd3, %rd8;
	add.s64 	%rd10, %rd2, %rd8;
	add.s32 	%r66, %r5, %r220;
	max.s32 	%r67, %r66, 0;
	min.s32 	%r68, %r67, %r6;
	add.s32 	%r69, %r68, %r11;
	cvt.s64.s32 	%rd11, %r69;
	add.s64 	%rd12, %rd1, %rd11;
	add.s32 	%r70, %r66, 1;
	max.s32 	%r71, %r70, 0;
	min.s32 	%r72, %r71, %r6;
	add.s32 	%r73, %r72, %r11;
	cvt.s64.s32 	%rd13, %r73;
	add.s64 	%rd14, %rd1, %rd13;
	add.s32 	%r74, %r66, 2;
	max.s32 	%r75, %r74, 0;
	min.s32 	%r76, %r75, %r6;
	add.s32 	%r77, %r76, %r11;
	cvt.s64.s32 	%rd15, %r77;
	add.s64 	%rd16, %rd1, %rd15;
	add.s32 	%r78, %r66, 3;
	max.s32 	%r79, %r78, 0;
	min.s32 	%r80, %r79, %r6;
	add.s32 	%r81, %r80, %r11;
	cvt.s64.s32 	%rd17, %r81;
	add.s64 	%rd18, %rd1, %rd17;
	ld.global.u8 	%r82, [%rd18];
	ld.global.u8 	%r83, [%rd16];
	prmt.b32 	%r84, %r83, %r82, 0x3340U;
	ld.global.u8 	%r85, [%rd12];
	ld.global.u8 	%r86, [%rd14];
	prmt.b32 	%r87, %r85, %r86, 0x3340U;
	prmt.b32 	%r88, %r87, %r84, 0x5410U;
	ld.global.u8 	%r89, [%rd9+3];
	ld.global.u8 	%r90, [%rd9+2];
	prmt.b32 	%r91, %r90, %r89, 0x3340U;
	ld.global.u8 	%r92, [%rd9+1];
	ld.global.u8 	%r93, [%rd9];
	prmt.b32 	%r94, %r93, %r92, 0x3340U;
	prmt.b32 	%r95, %r94, %r91, 0x5410U;
	dp4a.u32.s32 	%r96, %r88, %r95, %r238;
	ld.global.u8 	%r97, [%rd10+3];
	ld.global.u8 	%r98, [%rd10+2];
	prmt.b32 	%r99, %r98, %r97, 0x3340U;
	ld.global.u8 	%r100, [%rd10+1];
	ld.global.u8 	%r101, [%rd10];
	prmt.b32 	%r102, %r101, %r100, 0x3340U;
	prmt.b32 	%r103, %r102, %r99, 0x5410U;
	dp4a.u32.s32 	%r104, %r88, %r103, %r239;
	add.s32 	%r105, %r66, 4;
	max.s32 	%r106, %r105, 0;
	min.s32 	%r107, %r106, %r6;
	add.s32 	%r108, %r107, %r11;
	cvt.s64.s32 	%rd19, %r108;
	add.s64 	%rd20, %rd1, %rd19;
	add.s32 	%r109, %r66, 5;
	max.s32 	%r110, %r109, 0;
	min.s32 	%r111, %r110, %r6;
	add.s32 	%r112, %r111, %r11;
	cvt.s64.s32 	%rd21, %r112;
	add.s64 	%rd22, %rd1, %rd21;
	add.s32 	%r113, %r66, 6;
	max.s32 	%r114, %r113, 0;
	min.s32 	%r115, %r114, %r6;
	add.s32 	%r116, %r115, %r11;
	cvt.s64.s32 	%rd23, %r116;
	add.s64 	%rd24, %rd1, %rd23;
	add.s32 	%r117, %r66, 7;
	max.s32 	%r118, %r117, 0;
	min.s32 	%r119, %r118, %r6;
	add.s32 	%r120, %r119, %r11;
	cvt.s64.s32 	%rd25, %r120;
	add.s64 	%rd26, %rd1, %rd25;
	ld.global.u8 	%r121, [%rd26];
	ld.global.u8 	%r122, [%rd24];
	prmt.b32 	%r123, %r122, %r121, 0x3340U;
	ld.global.u8 	%r124, [%rd22];
	ld.global.u8 	%r125, [%rd20];
	prmt.b32 	%r126, %r125, %r124, 0x3340U;
	prmt.b32 	%r127, %r126, %r123, 0x5410U;
	ld.global.u8 	%r128, [%rd9+7];
	ld.global.u8 	%r129, [%rd9+6];
	prmt.b32 	%r130, %r129, %r128, 0x3340U;
	ld.global.u8 	%r131, [%rd9+5];
	ld.global.u8 	%r132, [%rd9+4];
	prmt.b32 	%r133, %r132, %r131, 0x3340U;
	prmt.b32 	%r134, %r133, %r130, 0x5410U;
	dp4a.u32.s32 	%r238, %r127, %r134, %r96;
	ld.global.u8 	%r135, [%rd10+7];
	ld.global.u8 	%r136, [%rd10+6];
	prmt.b32 	%r137, %r136, %r135, 0x3340U;
	ld.global.u8 	%r138, [%rd10+5];
	ld.global.u8 	%r139, [%rd10+4];
	prmt.b32 	%r140, %r139, %r138, 0x3340U;
	prmt.b32 	%r141, %r140, %r137, 0x5410U;
	dp4a.u32.s32 	%r239, %r127, %r141, %r104;
	add.s32 	%r220, %r220, 8;
	and.b32  	%r230, %r3, 248;
	setp.ne.s32 	%p6, %r220, %r230;
	@%p6 bra 	$L__BB1_5;
$L__BB1_6:
	and.b32  	%r142, %r3, 7;
	setp.eq.s32 	%p7, %r142, 0;
	@%p7 bra 	$L__BB1_14;
	setp.lt.u16 	%p8, %rs4, 3;
	@%p8 bra 	$L__BB1_9;
	add.s32 	%r144, %r230, %r10;
	cvt.u64.u32 	%rd27, %r144;
	add.s64 	%rd28, %rd3, %rd27;
	add.s64 	%rd29, %rd2, %rd27;
	add.s32 	%r145, %r5, %r230;
	max.s32 	%r146, %r145, 0;
	min.s32 	%r147, %r146, %r6;
	add.s32 	%r148, %r147, %r11;
	cvt.s64.s32 	%rd30, %r148;
	add.s64 	%rd31, %rd1, %rd30;
	cvt.u64.u32 	%rd32, %r10;
	cvt.u64.u32 	%rd33, %r230;
	add.s64 	%rd34, %rd33, %rd32;
	add.s64 	%rd35, %rd3, %rd34;
	add.s64 	%rd36, %rd2, %rd34;
	add.s32 	%r149, %r145, 1;
	max.s32 	%r150, %r149, 0;
	min.s32 	%r151, %r150, %r6;
	add.s32 	%r152, %r151, %r11;
	cvt.s64.s32 	%rd37, %r152;
	add.s64 	%rd38, %rd1, %rd37;
	add.s32 	%r153, %r145, 2;
	max.s32 	%r154, %r153, 0;
	min.s32 	%r155, %r154, %r6;
	add.s32 	%r156, %r155, %r11;
	cvt.s64.s32 	%rd39, %r156;
	add.s64 	%rd40, %rd1, %rd39;
	add.s32 	%r157, %r145, 3;
	max.s32 	%r158, %r157, 0;
	min.s32 	%r159, %r158, %r6;
	add.s32 	%r160, %r159, %r11;
	cvt.s64.s32 	%rd41, %r160;
	add.s64 	%rd42, %rd1, %rd41;
	ld.global.u8 	%r161, [%rd31];
	ld.global.u8 	%r162, [%rd42];
	prmt.b32 	%r163, %r162, %r161, 0x3340U;
	ld.global.u8 	%r164, [%rd40];
	ld.global.u8 	%r165, [%rd38];
	prmt.b32 	%r166, %r165, %r164, 0x3340U;
	prmt.b32 	%r167, %r166, %r163, 0x5410U;
	ld.global.u8 	%r168, [%rd28];
	ld.global.u8 	%r169, [%rd35+3];
	prmt.b32 	%r170, %r169, %r168, 0x3340U;
	ld.global.u8 	%r171, [%rd35+2];
	ld.global.u8 	%r172, [%rd35+1];
	prmt.b32 	%r173, %r172, %r171, 0x3340U;
	prmt.b32 	%r174, %r173, %r170, 0x5410U;
	dp4a.u32.s32 	%r238, %r167, %r174, %r238;
	ld.global.u8 	%r175, [%rd29];
	ld.global.u8 	%r176, [%rd36+3];
	prmt.b32 	%r177, %r176, %r175, 0x3340U;
	ld.global.u8 	%r178, [%rd36+2];
	ld.global.u8 	%r179, [%rd36+1];
	prmt.b32 	%r180, %r179, %r178, 0x3340U;
	prmt.b32 	%r181, %r180, %r177, 0x5410U;
	dp4a.u32.s32 	%r239, %r167, %r181, %r239;
	add.s32 	%r230, %r230, 4;
$L__BB1_9:
	setp.eq.s16 	%p9, %rs5, 0;
	@%p9 bra 	$L__BB1_14;
	setp.eq.s16 	%p10, %rs5, 1;
	@%p10 bra 	$L__BB1_12;
	add.s32 	%r183, %r230, %r10;
	cvt.u64.u32 	%rd43, %r183;
	add.s64 	%rd44, %rd3, %rd43;
	add.s64 	%rd45, %rd2, %rd43;
	add.s32 	%r184, %r5, %r230;
	max.s32 	%r185, %r184, 0;
	min.s32 	%r186, %r185, %r6;
	add.s32 	%r187, %r186, %r11;
	cvt.s64.s32 	%rd46, %r187;
	add.s64 	%rd47, %rd1, %rd46;
	ld.global.u8 	%rs6, [%rd47];
	cvt.u64.u32 	%rd48, %r10;
	cvt.u64.u32 	%rd49, %r230;
	add.s64 	%rd50, %rd49, %rd48;
	add.s64 	%rd51, %rd3, %rd50;
	add.s64 	%rd52, %rd2, %rd50;
	add.s32 	%r188, %r184, 1;
	max.s32 	%r189, %r188, 0;
	min.s32 	%r190, %r189, %r6;
	add.s32 	%r191, %r190, %r11;
	cvt.s64.s32 	%rd53, %r191;
	add.s64 	%rd54, %rd1, %rd53;
	ld.global.u8 	%rs7, [%rd54];
	mov.b32 	%r192, {%rs7, %rs6};
	ld.global.u8 	%r193, [%rd44];
	ld.global.u8 	%r194, [%rd51+1];
	prmt.b32 	%r195, %r194, %r193, 0x3340U;
	prmt.b32 	%r199, %r195, %r196, 0x5410U;
	dp2a.lo.u32.s32 	%r238, %r192, %r199, %r238;
	ld.global.u8 	%r200, [%rd45];
	ld.global.u8 	%r201, [%rd52+1];
	prmt.b32 	%r202, %r201, %r200, 0x3340U;
	prmt.b32 	%r203, %r202, %r196, 0x5410U;
	dp2a.lo.u32.s32 	%r239, %r192, %r203, %r239;
	add.s32 	%r230, %r230, 2;
$L__BB1_12:
	setp.eq.b16 	%p11, %rs8, 1;
	not.pred 	%p12, %p11;
	@%p12 bra 	$L__BB1_14;
	add.s32 	%r204, %r230, %r10;
	cvt.u64.u32 	%rd55, %r204;
	add.s64 	%rd56, %rd3, %rd55;
	ld.global.s8 	%r205, [%rd56];
	add.s64 	%rd57, %rd2, %rd55;
	ld.global.s8 	%r206, [%rd57];
	add.s32 	%r207, %r5, %r230;
	max.s32 	%r208, %r207, 0;
	min.s32 	%r209, %r208, %r6;
	add.s32 	%r210, %r209, %r11;
	cvt.s64.s32 	%rd58, %r210;
	add.s64 	%rd59, %rd1, %rd58;
	ld.global.u8 	%r211, [%rd59];
	mad.lo.s32 	%r238, %r211, %r205, %r238;
	mad.lo.s32 	%r239, %r211, %r206, %r239;
$L__BB1_14:
	add.s32 	%r217, %r217, 1;
	setp.ne.s32 	%p13, %r217, %r3;
	@%p13 bra 	$L__BB1_3;
$L__BB1_15:
	ld.param.u64 	%rd63, [_Z23convertGray2SobelKernelPhiiS_PaS0_h_param_3];
	abs.s32 	%r212, %r238;
	abs.s32 	%r213, %r239;
	add.s32 	%r214, %r213, %r212;
	mad.lo.s32 	%r215, %r47, %r1, %r2;
	cvt.s64.s32 	%rd60, %r215;
	cvta.to.global.u64 	%rd61, %rd63;
	add.s64 	%rd62, %rd61, %rd60;
	st.global.u8 	[%rd62], %r214;
$L__BB1_16:
	ret;

}
	// .globl	_Z19computeEnergyKernelPhiiPi
.visible .entry _Z19computeEnergyKernelPhiiPi(
	.param .u64 .ptr .align 1 _Z19computeEnergyKernelPhiiPi_param_0,
	.param .u32 _Z19computeEnergyKernelPhiiPi_param_1,
	.param .u32 _Z19computeEnergyKernelPhiiPi_param_2,
	.param .u64 .ptr .align 1 _Z19computeEnergyKernelPhiiPi_param_3
)
{
	.reg .pred 	%p<2>;
	.reg .b32 	%r<10>;
	.reg .b64 	%rd<9>;

	ld.param.u64 	%rd1, [_Z19computeEnergyKernelPhiiPi_param_0];
	ld.param.u32 	%r2, [_Z19computeEnergyKernelPhiiPi_param_1];
	ld.param.u32 	%r3, [_Z19computeEnergyKernelPhiiPi_param_2];
	ld.param.u64 	%rd2, [_Z19computeEnergyKernelPhiiPi_param_3];
	mov.u32 	%r4, %ctaid.x;
	mov.u32 	%r5, %ntid.x;
	mov.u32 	%r6, %tid.x;
	mad.lo.s32 	%r1, %r4, %r5, %r6;
	setp.ge.s32 	%p1, %r1, %r2;
	@%p1 bra 	$L__BB2_2;
	cvta.to.global.u64 	%rd3, %rd1;
	cvta.to.global.u64 	%rd4, %rd2;
	add.s32 	%r7, %r3, -1;
	mad.lo.s32 	%r8, %r7, %r2, %r1;
	cvt.s64.s32 	%rd5, %r8;
	add.s64 	%rd6, %rd3, %rd5;
	ld.global.u8 	%r9, [%rd6];
	mul.wide.s32 	%rd7, %r8, 4;
	add.s64 	%rd8, %rd4, %rd7;
	st.global.u32 	[%rd8], %r9;
$L__BB2_2:
	ret;

}
	// .globl	_Z22computeSumEnergyKernelPhiiPiPa
.visible .entry _Z22computeSumEnergyKernelPhiiPiPa(
	.param .u64 .ptr .align 1 _Z22computeSumEnergyKernelPhiiPiPa_param_0,
	.param .u32 _Z22computeSumEnergyKernelPhiiPiPa_param_1,
	.param .u32 _Z22computeSumEnergyKernelPhiiPiPa_param_2,
	.param .u64 .ptr .align 1 _Z22computeSumEnergyKernelPhiiPiPa_param_3,
	.param .u64 .ptr .align 1 _Z22computeSumEnergyKernelPhiiPiPa_param_4
)
{
	.reg .pred 	%p<26>;
	.reg .b16 	%rs<25>;
	.reg .b32 	%r<117>;
	.reg .b64 	%rd<88>;

	ld.param.u64 	%rd4, [_Z22computeSumEnergyKernelPhiiPiPa_param_0];
	ld.param.u32 	%r50, [_Z22computeSumEnergyKernelPhiiPiPa_param_1];
	ld.param.u32 	%r51, [_Z22computeSumEnergyKernelPhiiPiPa_param_2];
	ld.param.u64 	%rd5, [_Z22computeSumEnergyKernelPhiiPiPa_param_3];
	ld.param.u64 	%rd6, [_Z22computeSumEnergyKernelPhiiPiPa_param_4];
	cvta.to.global.u64 	%rd1, %rd6;
	cvta.to.global.u64 	%rd2, %rd5;
	cvta.to.global.u64 	%rd3, %rd4;
	mov.u32 	%r52, %ctaid.x;
	mov.u32 	%r53, %ntid.x;
	mov.u32 	%r54, %tid.x;
	mad.lo.s32 	%r1, %r52, %r53, %r54;
	setp.lt.s32 	%p1, %r51, 2;
	@%p1 bra 	$L__BB3_45;
	add.s32 	%r2, %r51, -2;
	add.s32 	%r3, %r50, -1;
	and.b32  	%r55, %r51, 1;
	setp.eq.b32 	%p2, %r55, 1;
	mov.u32 	%r112, %r2;
	@%p2 bra 	$L__BB3_16;
	setp.ge.s32 	%p3, %r1, %r50;
	@%p3 bra 	$L__BB3_15;
	setp.eq.s32 	%p4, %r1, 0;
	@%p4 bra 	$L__BB3_10;
	setp.eq.s32 	%p5, %r1, %r3;
	@%p5 bra 	$L__BB3_6;
	mad.lo.s32 	%r56, %r2, %r50, %r1;
	cvt.s64.s32 	%rd7, %r56;
	add.s64 	%rd8, %rd3, %rd7;
	ld.global.u8 	%r57, [%rd8];
	add.s32 	%r58, %r56, %r50;
	mul.wide.s32 	%rd9, %r58, 4;
	add.s64 	%rd10, %rd2, %rd9;
	ld.global.u32 	%r59, [%rd10+-4];
	ld.global.u32 	%r60, [%rd10];
	ld.global.u32 	%r61, [%rd10+4];
	setp.lt.s32 	%p6, %r60, %r61;
	setp.lt.s32 	%p7, %r59, %r61;
	min.s32 	%r62, %r59, %r61;
	selp.b16 	%rs7, -1, 1, %p7;
	selp.b32 	%r63, %r60, %r62, %p6;
	selp.b16 	%rs8, 0, %rs7, %p6;
	add.s64 	%rd11, %rd1, %rd7;
	st.global.u8 	[%rd11], %rs8;
	add.s32 	%r64, %r63, %r57;
	mul.wide.s32 	%rd12, %r56, 4;
	add.s64 	%rd13, %rd2, %rd12;
	st.global.u32 	[%rd13], %r64;
	bra.uni 	$L__BB3_14;
$L__BB3_6:
	add.s32 	%r65, %r51, -1;
	mul.lo.s32 	%r4, %r65, %r50;
	cvt.s64.s32 	%rd14, %r4;
	add.s64 	%rd15, %rd3, %rd14;
	ld.global.u8 	%rs1, [%rd15+-1];
	mul.lo.s32 	%r66, %r51, %r50;
	mul.wide.s32 	%rd16, %r66, 4;
	add.s64 	%rd17, %rd2, %rd16;
	ld.global.u32 	%r5, [%rd17+-4];
	ld.global.u32 	%r102, [%rd17+-8];
	setp.lt.s32 	%p8, %r5, %r102;
	@%p8 bra 	$L__BB3_8;
	add.s64 	%rd19, %rd1, %rd14;
	mov.b16 	%rs9, 255;
	st.global.u8 	[%rd19+-1], %rs9;
	bra.uni 	$L__BB3_9;
$L__BB3_8:
	add.s64 	%rd21, %rd1, %rd14;
	mov.b16 	%rs10, 0;
	st.global.u8 	[%rd21+-1], %rs10;
	mov.u32 	%r102, %r5;
$L__BB3_9:
	cvt.u32.u16 	%r67, %rs1;
	and.b32  	%r68, %r67, 255;
	add.s32 	%r69, %r102, %r68;
	mul.wide.s32 	%rd22, %r4, 4;
	add.s64 	%rd23, %rd2, %rd22;
	st.global.u32 	[%rd23+-4], %r69;
	bra.uni 	$L__BB3_14;
$L__BB3_10:
	mul.lo.s32 	%r8, %r2, %r50;
	cvt.s64.s32 	%rd24, %r8;
	add.s64 	%rd25, %rd3, %rd24;
	ld.global.u8 	%rs2, [%rd25];
	add.s32 	%r70, %r8, %r50;
	mul.wide.s32 	%rd26, %r70, 4;
	add.s64 	%rd27, %rd2, %rd26;
	ld.global.u32 	%r9, [%rd27];
	ld.global.u32 	%r103, [%rd27+4];
	setp.lt.s32 	%p9, %r9, %r103;
	@%p9 bra 	$L__BB3_12;
	add.s64 	%rd29, %rd1, %rd24;
	mov.b16 	%rs11, 1;
	st.global.u8 	[%rd29], %rs11;
	bra.uni 	$L__BB3_13;
$L__BB3_12:
	add.s64 	%rd31, %rd1, %rd24;
	mov.b16 	%rs12, 0;
	st.global.u8 	[%rd31], %rs12;
	mov.u32 	%r103, %r9;
$L__BB3_13:
	cvt.u32.u16 	%r71, %rs2;
	and.b32  	%r72, %r71, 255;
	add.s32 	%r73, %r103, %r72;
	mul.wide.s32 	%rd32, %r8, 4;
	add.s64 	%rd33, %rd2, %rd32;
	st.global.u32 	[%rd33], %r73;
$L__BB3_14:
	bar.sync 	0;
$L__BB3_15:
	add.s32 	%r112, %r51, -3;
$L__BB3_16:
	setp.eq.s32 	%p10, %r2, 0;
	@%p10 bra 	$L__BB3_45;
	mul.lo.s32 	%r111, %r112, %r50;
	shl.b32 	%r15, %r50, 1;
	add.s32 	%r110, %r111, %r50;
	add.s32 	%r74, %r112, -1;
	mul.lo.s32 	%r109, %r50, %r74;
	add.s32 	%r108, %r1, %r111;
	add.s32 	%r107, %r1, %r109;
	add.s32 	%r106, %r1, %r110;
	add.s32 	%r75, %r112, 2;
	mul.lo.s32 	%r105, %r50, %r75;
$L__BB3_18:
	setp.ge.s32 	%p11, %r1, %r50;
	@%p11 bra 	$L__BB3_31;
	setp.ne.s32 	%p12, %r1, 0;
	@%p12 bra 	$L__BB3_24;
	cvt.s64.s32 	%rd51, %r111;
	add.s64 	%rd52, %rd3, %rd51;
	ld.global.u8 	%rs3, [%rd52];
	mul.wide.s32 	%rd53, %r110, 4;
	add.s64 	%rd54, %rd2, %rd53;
	ld.global.u32 	%r113, [%rd54];
	ld.global.u32 	%r31, [%rd54+4];
	setp.ge.s32 	%p17, %r113, %r31;
	@%p17 bra 	$L__BB3_22;
	add.s64 	%rd58, %rd1, %rd51;
	mov.b16 	%rs18, 0;
	st.global.u8 	[%rd58], %rs18;
	bra.uni 	$L__BB3_23;
$L__BB3_22:
	add.s64 	%rd56, %rd1, %rd51;
	mov.b16 	%rs17, 1;
	st.global.u8 	[%rd56], %rs17;
	mov.u32 	%r113, %r31;
$L__BB3_23:
	cvt.u32.u16 	%r86, %rs3;
	and.b32  	%r87, %r86, 255;
	add.s32 	%r88, %r113, %r87;
	mul.wide.s32 	%rd59, %r111, 4;
	add.s64 	%rd60, %rd2, %rd59;
	st.global.u32 	[%rd60], %r88;
	bra.uni 	$L__BB3_30;
$L__BB3_24:
	setp.ne.s32 	%p13, %r1, %r3;
	@%p13 bra 	$L__BB3_29;
	cvt.s64.s32 	%rd41, %r110;
	add.s64 	%rd42, %rd3, %rd41;
	ld.global.u8 	%rs4, [%rd42+-1];
	mul.wide.s32 	%rd43, %r105, 4;
	add.s64 	%rd44, %rd2, %rd43;
	ld.global.u32 	%r114, [%rd44+-4];
	ld.global.u32 	%r34, [%rd44+-8];
	setp.ge.s32 	%p16, %r114, %r34;
	@%p16 bra 	$L__BB3_27;
	add.s64 	%rd48, %rd1, %rd41;
	mov.b16 	%rs16, 0;
	st.global.u8 	[%rd48+-1], %rs16;
	bra.uni 	$L__BB3_28;
$L__BB3_27:
	add.s64 	%rd46, %rd1, %rd41;
	mov.b16 	%rs15, 255;
	st.global.u8 	[%rd46+-1], %rs15;
	mov.u32 	%r114, %r34;
$L__BB3_28:
	cvt.u32.u16 	%r83, %rs4;
	and.b32  	%r84, %r83, 255;
	add.s32 	%r85, %r114, %r84;
	mul.wide.s32 	%rd49, %r110, 4;
	add.s64 	%rd50, %rd2, %rd49;
	st.global.u32 	[%rd50+-4], %r85;
	bra.uni 	$L__BB3_30;
$L__BB3_29:
	cvt.s64.s32 	%rd34, %r108;
	add.s64 	%rd35, %rd3, %rd34;
	ld.global.u8 	%r76, [%rd35];
	mul.wide.s32 	%rd36, %r106, 4;
	add.s64 	%rd37, %rd2, %rd36;
	ld.global.u32 	%r77, [%rd37+-4];
	ld.global.u32 	%r78, [%rd37];
	ld.global.u32 	%r79, [%rd37+4];
	setp.lt.s32 	%p14, %r78, %r79;
	setp.lt.s32 	%p15, %r77, %r79;
	min.s32 	%r80, %r77, %r79;
	selp.b16 	%rs13, -1, 1, %p15;
	selp.b32 	%r81, %r78, %r80, %p14;
	selp.b16 	%rs14, 0, %rs13, %p14;
	add.s64 	%rd38, %rd1, %rd34;
	st.global.u8 	[%rd38], %rs14;
	add.s32 	%r82, %r81, %r76;
	mul.wide.s32 	%rd39, %r108, 4;
	add.s64 	%rd40, %rd2, %rd39;
	st.global.u32 	[%rd40], %r82;
$L__BB3_30:
	bar.sync 	0;
$L__BB3_31:
	setp.ge.s32 	%p18, %r1, %r50;
	@%p18 bra 	$L__BB3_44;
	setp.eq.s32 	%p19, %r1, 0;
	@%p19 bra 	$L__BB3_39;
	setp.eq.s32 	%p20, %r1, %r3;
	@%p20 bra 	$L__BB3_35;
	cvt.s64.s32 	%rd61, %r107;
	add.s64 	%rd62, %rd3, %rd61;
	ld.global.u8 	%r89, [%rd62];
	mul.wide.s32 	%rd63, %r108, 4;
	add.s64 	%rd64, %rd2, %rd63;
	ld.global.u32 	%r90, [%rd64+-4];
	ld.global.u32 	%r91, [%rd64];
	ld.global.u32 	%r92, [%rd64+4];
	setp.lt.s32 	%p21, %r91, %r92;
	setp.lt.s32 	%p22, %r90, %r92;
	min.s32 	%r93, %r90, %r92;
	selp.b16 	%rs19, -1, 1, %p22;
	selp.b32 	%r94, %r91, %r93, %p21;
	selp.b16 	%rs20, 0, %rs19, %p21;
	add.s64 	%rd65, %rd1, %rd61;
	st.global.u8 	[%rd65], %rs20;
	add.s32 	%r95, %r94, %r89;
	mul.wide.s32 	%rd66, %r107, 4;
	add.s64 	%rd67, %rd2, %rd66;
	st.global.u32 	[%rd67], %r95;
	bra.uni 	$L__BB3_43;
$L__BB3_35:
	cvt.s64.s32 	%rd68, %r111;
	add.s64 	%rd69, %rd3, %rd68;
	ld.global.u8 	%rs5, [%rd69+-1];
	mul.wide.s32 	%rd70, %r110, 4;
	add.s64 	%rd71, %rd2, %rd70;
	ld.global.u32 	%r36, [%rd71+-4];
	ld.global.u32 	%r115, [%rd71+-8];
	setp.lt.s32 	%p23, %r36, %r115;
	@%p23 bra 	$L__BB3_37;
	add.s64 	%rd73, %rd1, %rd68;
	mov.b16 	%rs21, 255;
	st.global.u8 	[%rd73+-1], %rs21;
	bra.uni 	$L__BB3_38;
$L__BB3_37:
	add.s64 	%rd75, %rd1, %rd68;
	mov.b16 	%rs22, 0;
	st.global.u8 	[%rd75+-1], %rs22;
	mov.u32 	%r115, %r36;
$L__BB3_38:
	cvt.u32.u16 	%r96, %rs5;
	and.b32  	%r97, %r96, 255;
	add.s32 	%r98, %r115, %r97;
	mul.wide.s32 	%rd76, %r111, 4;
	add.s64 	%rd77, %rd2, %rd76;
	st.global.u32 	[%rd77+-4], %r98;
	bra.uni 	$L__BB3_43;
$L__BB3_39:
	cvt.s64.s32 	%rd78, %r109;
	add.s64 	%rd79, %rd3, %rd78;
	ld.global.u8 	%rs6, [%rd79];
	mul.wide.s32 	%rd80, %r111, 4;
	add.s64 	%rd81, %rd2, %rd80;
	ld.global.u32 	%r39, [%rd81];
	ld.global.u32 	%r116, [%rd81+4];
	setp.lt.s32 	%p24, %r39, %r116;
	@%p24 bra 	$L__BB3_41;
	add.s64 	%rd83, %rd1, %rd78;
	mov.b16 	%rs23, 1;
	st.global.u8 	[%rd83], %rs23;
	bra.uni 	$L__BB3_42;
$L__BB3_41:
	add.s64 	%rd85, %rd1, %rd78;
	mov.b16 	%rs24, 0;
	st.global.u8 	[%rd85], %rs24;
	mov.u32 	%r116, %r39;
$L__BB3_42:
	cvt.u32.u16 	%r99, %rs6;
	and.b32  	%r100, %r99, 255;
	add.s32 	%r101, %r116, %r100;
	mul.wide.s32 	%rd86, %r109, 4;
	add.s64 	%rd87, %rd2, %rd86;
	st.global.u32 	[%rd87], %r101;
$L__BB3_43:
	bar.sync 	0;
$L__BB3_44:
	add.s32 	%r42, %r112, -2;
	sub.s32 	%r111, %r111, %r15;
	sub.s32 	%r110, %r110, %r15;
	sub.s32 	%r109, %r109, %r15;
	sub.s32 	%r108, %r108, %r15;
	sub.s32 	%r107, %r107, %r15;
	sub.s32 	%r106, %r106, %r15;
	sub.s32 	%r105, %r105, %r15;
	setp.gt.s32 	%p25, %r112, 1;
	mov.u32 	%r112, %r42;
	@%p25 bra 	$L__BB3_18;
$L__BB3_45:
	ret;

}
	// .globl	_Z16removeSeamKernelP6uchar3PhPiii
.visible .entry _Z16removeSeamKernelP6uchar3PhPiii(
	.param .u64 .ptr .align 1 _Z16removeSeamKernelP6uchar3PhPiii_param_0,
	.param .u64 .ptr .align 1 _Z16removeSeamKernelP6uchar3PhPiii_param_1,
	.param .u64 .ptr .align 1 _Z16removeSeamKernelP6uchar3PhPiii_param_2,
	.param .u32 _Z16removeSeamKernelP6uchar3PhPiii_param_3,
	.param .u32 _Z16removeSeamKernelP6uchar3PhPiii_param_4
)
{
	.reg .pred 	%p<3>;
	.reg .b16 	%rs<5>;
	.reg .b32 	%r<14>;
	.reg .b64 	%rd<13>;

	ld.param.u64 	%rd1, [_Z16removeSeamKernelP6uchar3PhPiii_param_0];
	ld.param.u64 	%rd2, [_Z16removeSeamKernelP6uchar3PhPiii_param_1];
	ld.param.u64 	%rd3, [_Z16removeSeamKernelP6uchar3PhPiii_param_2];
	ld.param.u32 	%r2, [_Z16removeSeamKernelP6uchar3PhPiii_param_3];
	ld.param.u32 	%r3, [_Z16removeSeamKernelP6uchar3PhPiii_param_4];
	mov.u32 	%r4, %ctaid.y;
	mov.u32 	%r5, %ntid.y;
	mov.u32 	%r6, %tid.y;
	mad.lo.s32 	%r1, %r4, %r5, %r6;
	setp.ge.s32 	%p1, %r1, %r3;
	@%p1 bra 	$L__BB4_4;
	not.b32 	%r7, %r1;
	add.s32 	%r8, %r2, %r7;
	mov.u32 	%r9, %tid.x;
	mov.u32 	%r10, %ntid.x;
	mov.u32 	%r11, %ctaid.x;
	mad.lo.s32 	%r12, %r11, %r10, %r9;
	setp.ge.s32 	%p2, %r12, %r8;
	@%p2 bra 	$L__BB4_3;
	cvta.to.global.u64 	%rd4, %rd3;
	mul.wide.u32 	%rd5, %r1, 4;
	add.s64 	%rd6, %rd4, %rd5;
	ld.global.u32 	%r13, [%rd6];
	cvt.s64.s32 	%rd7, %r13;
	cvta.to.global.u64 	%rd8, %rd2;
	add.s64 	%rd9, %rd8, %rd7;
	ld.global.u8 	%rs1, [%rd9+1];
	st.global.u8 	[%rd9], %rs1;
	cvta.to.global.u64 	%rd10, %rd1;
	mul.wide.s32 	%rd11, %r13, 3;
	add.s64 	%rd12, %rd10, %rd11;
	ld.global.u8 	%rs2, [%rd12+3];
	ld.global.u8 	%rs3, [%rd12+4];
	ld.global.u8 	%rs4, [%rd12+5];
	st.global.u8 	[%rd12], %rs2;
	st.global.u8 	[%rd12+1], %rs3;
	st.global.u8 	[%rd12+2], %rs4;
$L__BB4_3:
	bar.sync 	0;
$L__BB4_4:
	ret;

}


// ===== COMPILED SASS (sm_100) =====

	.target	sm_100

	.elftype	@"ET_EXEC"


//--------------------- .note.nv.tkinfo           --------------------------
	.section	.note.nv.tkinfo,"",@"SHT_NOTE"
	.sectionflags	@"SHF_NOTE_NV_TKINFO"
	.tkinfo
        /*0018*/ 	.word	0x00000002
        /*0030*/ 	.string	""
        /*0030*/ 	.string	"ptxas"
        /*0030*/ 	.string	"Cuda compilation tools, release 13.0, V13.0.88"
        /*0030*/ 	.string	"Build cuda_13.0.r13.0/compiler.36424714_0"
        /*0030*/ 	.string	"-arch sm_100 -m 64 "



//--------------------- .note.nv.cuinfo           --------------------------
	.section	.note.nv.cuinfo,"",@"SHT_NOTE"
	.sectionflags	@"SHF_NOTE_NV_CUINFO"
        /*0018*/ 	.short	0x0002
        /*001a*/ 	.short	0x0064
        /*001c*/ 	.short	0x0082
	.zero		2


//--------------------- .nv.info                  --------------------------
	.section	.nv.info,"",@"SHT_CUDA_INFO"
	.align	4


	//----- nvinfo : EIATTR_REGCOUNT
	.align		4
        /*0000*/ 	.byte	0x04, 0x2f
        /*0002*/ 	.short	(.L_1 - .L_0)
	.align		4
.L_0:
        /*0004*/ 	.word	index@(_Z21convertRgb2GrayKernelP6uchar3iiPh)
        /*0008*/ 	.word	0x0000000c


	//----- nvinfo : EIATTR_FRAME_SIZE
	.align		4
.L_1:
        /*000c*/ 	.byte	0x04, 0x11
        /*000e*/ 	.short	(.L_3 - .L_2)
	.align		4
.L_2:
        /*0010*/ 	.word	index@(_Z21convertRgb2GrayKernelP6uchar3iiPh)
        /*0014*/ 	.word	0x00000000


	//----- nvinfo : EIATTR_REGCOUNT
	.align		4
.L_3:
        /*0018*/ 	.byte	0x04, 0x2f
        /*001a*/ 	.short	(.L_5 - .L_4)
	.align		4
.L_4:
        /*001c*/ 	.word	index@(_Z23convertGray2SobelKernelPhiiS_PaS0_h)
        /*0020*/ 	.word	0x00000020


	//----- nvinfo : EIATTR_FRAME_SIZE
	.align		4
.L_5:
        /*0024*/ 	.byte	0x04, 0x11
        /*0026*/ 	.short	(.L_7 - .L_6)
	.align		4
.L_6:
        /*0028*/ 	.word	index@(_Z23convertGray2SobelKernelPhiiS_PaS0_h)
        /*002c*/ 	.word	0x00000000


	//----- nvinfo : EIATTR_REGCOUNT
	.align		4
.L_7:
        /*0030*/ 	.byte	0x04, 0x2f
        /*0032*/ 	.short	(.L_9 - .L_8)
	.align		4
.L_8:
        /*0034*/ 	.word	index@(_Z19computeEnergyKernelPhiiPi)
        /*0038*/ 	.word	0x0000000a


	//----- nvinfo : EIATTR_FRAME_SIZE
	.align		4
.L_9:
        /*003c*/ 	.byte	0x04, 0x11
        /*003e*/ 	.short	(.L_11 - .L_10)
	.align		4
.L_10:
        /*0040*/ 	.word	index@(_Z19computeEnergyKernelPhiiPi)
        /*0044*/ 	.word	0x00000000


	//----- nvinfo : EIATTR_REGCOUNT
	.align		4
.L_11:
        /*0048*/ 	.byte	0x04, 0x2f
        /*004a*/ 	.short	(.L_13 - .L_12)
	.align		4
.L_12:
        /*004c*/ 	.word	index@(_Z22computeSumEnergyKernelPhiiPiPa)
        /*0050*/ 	.word	0x00000020


	//----- nvinfo : EIATTR_FRAME_SIZE
	.align		4
.L_13:
        /*0054*/ 	.byte	0x04, 0x11
        /*0056*/ 	.short	(.L_15 - .L_14)
	.align		4
.L_14:
        /*0058*/ 	.word	index@(_Z22computeSumEnergyKernelPhiiPiPa)
        /*005c*/ 	.word	0x00000000


	//----- nvinfo : EIATTR_REGCOUNT
	.align		4
.L_15:
        /*0060*/ 	.byte	0x04, 0x2f
        /*0062*/ 	.short	(.L_17 - .L_16)
	.align		4
.L_16:
        /*0064*/ 	.word	index@(_Z16removeSeamKernelP6uchar3PhPiii)
        /*0068*/ 	.word	0x00000012


	//----- nvinfo : EIATTR_FRAME_SIZE
	.align		4
.L_17:
        /*006c*/ 	.byte	0x04, 0x11
        /*006e*/ 	.short	(.L_19 - .L_18)
	.align		4
.L_18:
        /*0070*/ 	.word	index@(_Z16removeSeamKernelP6uchar3PhPiii)
        /*0074*/ 	.word	0x00000000


	//----- nvinfo : EIATTR_MIN_STACK_SIZE
	.align		4
.L_19:
        /*0078*/ 	.byte	0x04, 0x12
        /*007a*/ 	.short	(.L_21 - .L_20)
	.align		4
.L_20:
        /*007c*/ 	.word	index@(_Z16removeSeamKernelP6uchar3PhPiii)
        /*0080*/ 	.word	0x00000000


	//----- nvinfo : EIATTR_MIN_STACK_SIZE
	.align		4
.L_21:
        /*0084*/ 	.byte	0x04, 0x12
        /*0086*/ 	.short	(.L_23 - .L_22)
	.align		4
.L_22:
        /*0088*/ 	.word	index@(_Z22computeSumEnergyKernelPhiiPiPa)
        /*008c*/ 	.word	0x00000000


	//----- nvinfo : EIATTR_MIN_STACK_SIZE
	.align		4
.L_23:
        /*0090*/ 	.byte	0x04, 0x12
        /*0092*/ 	.short	(.L_25 - .L_24)
	.align		4
.L_24:
        /*0094*/ 	.word	index@(_Z19computeEnergyKernelPhiiPi)
        /*0098*/ 	.word	0x00000000


	//----- nvinfo : EIATTR_MIN_STACK_SIZE
	.align		4
.L_25:
        /*009c*/ 	.byte	0x04, 0x12
        /*009e*/ 	.short	(.L_27 - .L_26)
	.align		4
.L_26:
        /*00a0*/ 	.word	index@(_Z23convertGray2SobelKernelPhiiS_PaS0_h)
        /*00a4*/ 	.word	0x00000000


	//----- nvinfo : EIATTR_MIN_STACK_SIZE
	.align		4
.L_27:
        /*00a8*/ 	.byte	0x04, 0x12
        /*00aa*/ 	.short	(.L_29 - .L_28)
	.align		4
.L_28:
        /*00ac*/ 	.word	index@(_Z21convertRgb2GrayKernelP6uchar3iiPh)
        /*00b0*/ 	.word	0x00000000
.L_29:


//--------------------- .nv.compat                --------------------------
	.section	.nv.compat,"",@"SHT_CUDA_COMPAT_INFO"
	.align	4
        /*0000*/ 	.byte	0x02, 0x09, 0x00, 0x00, 0x02, 0x02, 0x01, 0x00, 0x02, 0x05, 0x05, 0x00, 0x03, 0x07, 0x01, 0x01
        /*0010*/ 	.byte	0x02, 0x03, 0x00, 0x00, 0x02, 0x06, 0x01, 0x00, 0x04, 0x0b, 0x08, 0x00, 0x09, 0x00, 0x00, 0x00
        /*0020*/ 	.byte	0x00, 0x00, 0x00, 0x00


//--------------------- .nv.info._Z16removeSeamKernelP6uchar3PhPiii --------------------------
	.section	.nv.info._Z16removeSeamKernelP6uchar3PhPiii,"",@"SHT_CUDA_INFO"
	.sectionflags	@""
	.align	4


	//----- nvinfo : EIATTR_CUDA_API_VERSION
	.align		4
        /*0000*/ 	.byte	0x04, 0x37
        /*0002*/ 	.short	(.L_31 - .L_30)
.L_30:
        /*0004*/ 	.word	0x00000082


	//----- nvinfo : EIATTR_KPARAM_INFO
	.align		4
.L_31:
        /*0008*/ 	.byte	0x04, 0x17
        /*000a*/ 	.short	(.L_33 - .L_32)
.L_32:
        /*000c*/ 	.word	0x00000000
        /*0010*/ 	.short	0x0004
        /*0012*/ 	.short	0x001c
        /*0014*/ 	.byte	0x00, 0xf0, 0x11, 0x00


	//----- nvinfo : EIATTR_KPARAM_INFO
	.align		4
.L_33:
        /*0018*/ 	.byte	0x04, 0x17
        /*001a*/ 	.short	(.L_35 - .L_34)
.L_34:
        /*001c*/ 	.word	0x00000000
        /*0020*/ 	.short	0x0003
        /*0022*/ 	.short	0x0018
        /*0024*/ 	.byte	0x00, 0xf0, 0x11, 0x00


	//----- nvinfo : EIATTR_KPARAM_INFO
	.align		4
.L_35:
        /*0028*/ 	.byte	0x04, 0x17
        /*002a*/ 	.short	(.L_37 - .L_36)
.L_36:
        /*002c*/ 	.word	0x00000000
        /*0030*/ 	.short	0x0002
        /*0032*/ 	.short	0x0010
        /*0034*/ 	.byte	0x00, 0xf5, 0x21, 0x00


	//----- nvinfo : EIATTR_KPARAM_INFO
	.align		4
.L_37:
        /*0038*/ 	.byte	0x04, 0x17
        /*003a*/ 	.short	(.L_39 - .L_38)
.L_38:
        /*003c*/ 	.word	0x00000000
        /*0040*/ 	.short	0x0001
        /*0042*/ 	.short	0x0008
        /*0044*/ 	.byte	0x00, 0xf5, 0x21, 0x00


	//----- nvinfo : EIATTR_KPARAM_INFO
	.align		4
.L_39:
        /*0048*/ 	.byte	0x04, 0x17
        /*004a*/ 	.short	(.L_41 - .L_40)
.L_40:
        /*004c*/ 	.word	0x00000000
        /*0050*/ 	.short	0x0000
        /*0052*/ 	.short	0x0000
        /*0054*/ 	.byte	0x00, 0xf5, 0x21, 0x00


	//----- nvinfo : EIATTR_SPARSE_MMA_MASK
	.align		4
.L_41:
        /*0058*/ 	.byte	0x03, 0x50
        /*005a*/ 	.short	0x0000


	//----- nvinfo : EIATTR_MAXREG_COUNT
	.align		4
        /*005c*/ 	.byte	0x03, 0x1b
        /*005e*/ 	.short	0x00ff


	//----- nvinfo : EIATTR_NUM_BARRIERS
	.align		4
        /*0060*/ 	.byte	0x02, 0x4c
        /*0062*/ 	.byte	0x01
	.zero		1


	//----- nvinfo : EIATTR_MERCURY_ISA_VERSION
	.align		4
        /*0064*/ 	.byte	0x03, 0x5f
        /*0066*/ 	.short	0x0101


	//----- nvinfo : EIATTR_VRC_CTA_INIT_COUNT
	.align		4
        /*0068*/ 	.byte	0x02, 0x4a
	.zero		1
	.zero		1


	//----- nvinfo : EIATTR_EXIT_INSTR_OFFSETS
	.align		4
        /*006c*/ 	.byte	0x04, 0x1c
        /*006e*/ 	.short	(.L_43 - .L_42)


	//   ....[0]....
.L_42:
        /*0070*/ 	.word	0x00000070


	//   ....[1]....
        /*0074*/ 	.word	0x00000250


	//----- nvinfo : EIATTR_CRS_STACK_SIZE
	.align		4
.L_43:
        /*0078*/ 	.byte	0x04, 0x1e
        /*007a*/ 	.short	(.L_45 - .L_44)
.L_44:
        /*007c*/ 	.word	0x00000000


	//----- nvinfo : EIATTR_CBANK_PARAM_SIZE
	.align		4
.L_45:
        /*0080*/ 	.byte	0x03, 0x19
        /*0082*/ 	.short	0x0020


	//----- nvinfo : EIATTR_PARAM_CBANK
	.align		4
        /*0084*/ 	.byte	0x04, 0x0a
        /*0086*/ 	.short	(.L_47 - .L_46)
	.align		4
.L_46:
        /*0088*/ 	.word	index@(.nv.constant0._Z16removeSeamKernelP6uchar3PhPiii)
        /*008c*/ 	.short	0x0380
        /*008e*/ 	.short	0x0020


	//----- nvinfo : EIATTR_SW_WAR
	.align		4
.L_47:
        /*0090*/ 	.byte	0x04, 0x36
        /*0092*/ 	.short	(.L_49 - .L_48)
.L_48:
        /*0094*/ 	.word	0x00000008
.L_49:


//--------------------- .nv.info._Z22computeSumEnergyKernelPhiiPiPa --------------------------
	.section	.nv.info._Z22computeSumEnergyKernelPhiiPiPa,"",@"SHT_CUDA_INFO"
	.sectionflags	@""
	.align	4


	//----- nvinfo : EIATTR_CUDA_API_VERSION
	.align		4
        /*0000*/ 	.byte	0x04, 0x37
        /*0002*/ 	.short	(.L_51 - .L_50)
.L_50:
        /*0004*/ 	.word	0x00000082


	//----- nvinfo : EIATTR_KPARAM_INFO
	.align		4
.L_51:
        /*0008*/ 	.byte	0x04, 0x17
        /*000a*/ 	.short	(.L_53 - .L_52)
.L_52:
        /*000c*/ 	.word	0x00000000
        /*0010*/ 	.short	0x0004
        /*0012*/ 	.short	0x0018
        /*0014*/ 	.byte	0x00, 0xf5, 0x21, 0x00


	//----- nvinfo : EIATTR_KPARAM_INFO
	.align		4
.L_53:
        /*0018*/ 	.byte	0x04, 0x17
        /*001a*/ 	.short	(.L_55 - .L_54)
.L_54:
        /*001c*/ 	.word	0x00000000
        /*0020*/ 	.short	0x0003
        /*0022*/ 	.short	0x0010
        /*0024*/ 	.byte	0x00, 0xf5, 0x21, 0x00


	//----- nvinfo : EIATTR_KPARAM_INFO
	.align		4
.L_55:
        /*0028*/ 	.byte	0x04, 0x17
        /*002a*/ 	.short	(.L_57 - .L_56)
.L_56:
        /*002c*/ 	.word	0x00000000
        /*0030*/ 	.short	0x0002
        /*0032*/ 	.short	0x000c
        /*0034*/ 	.byte	0x00, 0xf0, 0x11, 0x00


	//----- nvinfo : EIATTR_KPARAM_INFO
	.align		4
.L_57:
        /*0038*/ 	.byte	0x04, 0x17
        /*003a*/ 	.short	(.L_59 - .L_58)
.L_58:
        /*003c*/ 	.word	0x00000000
        /*0040*/ 	.short	0x0001
        /*0042*/ 	.short	0x0008
        /*0044*/ 	.byte	0x00, 0xf0, 0x11, 0x00


	//----- nvinfo : EIATTR_KPARAM_INFO
	.align		4
.L_59:
        /*0048*/ 	.byte	0x04, 0x17
        /*004a*/ 	.short	(.L_61 - .L_60)
.L_60:
        /*004c*/ 	.word	0x00000000
        /*0050*/ 	.short	0x0000
        /*0052*/ 	.short	0x0000
        /*0054*/ 	.byte	0x00, 0xf5, 0x21, 0x00


	//----- nvinfo : EIATTR_SPARSE_MMA_MASK
	.align		4
.L_61:
        /*0058*/ 	.byte	0x03, 0x50
        /*005a*/ 	.short	0x0000


	//----- nvinfo : EIATTR_MAXREG_COUNT
	.align		4
        /*005c*/ 	.byte	0x03, 0x1b
        /*005e*/ 	.short	0x00ff


	//----- nvinfo : EIATTR_NUM_BARRIERS
	.align		4
        /*0060*/ 	.byte	0x02, 0x4c
        /*0062*/ 	.byte	0x01
	.zero		1


	//----- nvinfo : EIATTR_MERCURY_ISA_VERSION
	.align		4
        /*0064*/ 	.byte	0x03, 0x5f
        /*0066*/ 	.short	0x0101


	//----- nvinfo : EIATTR_VRC_CTA_INIT_COUNT
	.align		4
        /*0068*/ 	.byte	0x02, 0x4a
	.zero		1
	.zero		1


	//----- nvinfo : EIATTR_EXIT_INSTR_OFFSETS
	.align		4
        /*006c*/ 	.byte	0x04, 0x1c
        /*006e*/ 	.short	(.L_63 - .L_62)


	//   ....[0]....
.L_62:
        /*0070*/ 	.word	0x00000060


	//   ....[1]....
        /*0074*/ 	.word	0x000006e0


	//   ....[2]....
        /*0078*/ 	.word	0x00001050


	//----- nvinfo : EIATTR_CRS_STACK_SIZE
	.align		4
.L_63:
        /*007c*/ 	.byte	0x04, 0x1e
        /*007e*/ 	.short	(.L_65 - .L_64)
.L_64:
        /*0080*/ 	.word	0x00000000


	//----- nvinfo : EIATTR_CBANK_PARAM_SIZE
	.align		4
.L_65:
        /*0084*/ 	.byte	0x03, 0x19
        /*0086*/ 	.short	0x0020


	//----- nvinfo : EIATTR_PARAM_CBANK
	.align		4
        /*0088*/ 	.byte	0x04, 0x0a
        /*008a*/ 	.short	(.L_67 - .L_66)
	.align		4
.L_66:
        /*008c*/ 	.word	index@(.nv.constant0._Z22computeSumEnergyKernelPhiiPiPa)
        /*0090*/ 	.short	0x0380
        /*0092*/ 	.short	0x0020


	//----- nvinfo : EIATTR_SW_WAR
	.align		4
.L_67:
        /*0094*/ 	.byte	0x04, 0x36
        /*0096*/ 	.short	(.L_69 - .L_68)
.L_68:
        /*0098*/ 	.word	0x00000008
.L_69:


//--------------------- .nv.info._Z19computeEnergyKernelPhiiPi --------------------------
	.section	.nv.info._Z19computeEnergyKernelPhiiPi,"",@"SHT_CUDA_INFO"
	.sectionflags	@""
	.align	4


	//----- nvinfo : EIATTR_CUDA_API_VERSION
	.align		4
        /*0000*/ 	.byte	0x04, 0x37
        /*0002*/ 	.short	(.L_71 - .L_70)
.L_70:
        /*0004*/ 	.word	0x00000082


	//----- nvinfo : EIATTR_KPARAM_INFO
	.align		4
.L_71:
        /*0008*/ 	.byte	0x04, 0x17
        /*000a*/ 	.short	(.L_73 - .L_72)
.L_72:
        /*000c*/ 	.word	0x00000000
        /*0010*/ 	.short	0x0003
        /*0012*/ 	.short	0x0010
        /*0014*/ 	.byte	0x00, 0xf5, 0x21, 0x00


	//----- nvinfo : EIATTR_KPARAM_INFO
	.align		4
.L_73:
        /*0018*/ 	.byte	0x04, 0x17
        /*001a*/ 	.short	(.L_75 - .L_74)
.L_74:
        /*001c*/ 	.word	0x00000000
        /*0020*/ 	.short	0x0002
        /*0022*/ 	.short	0x000c
        /*0024*/ 	.byte	0x00, 0xf0, 0x11, 0x00


	//----- nvinfo : EIATTR_KPARAM_INFO
	.align		4
.L_75:
        /*0028*/ 	.byte	0x04, 0x17
        /*002a*/ 	.short	(.L_77 - .L_76)
.L_76:
        /*002c*/ 	.word	0x00000000
        /*0030*/ 	.short	0x0001
        /*0032*/ 	.short	0x0008
        /*0034*/ 	.byte	0x00, 0xf0, 0x11, 0x00


	//----- nvinfo : EIATTR_KPARAM_INFO
	.align		4
.L_77:
        /*0038*/ 	.byte	0x04, 0x17
        /*003a*/ 	.short	(.L_79 - .L_78)
.L_78:
        /*003c*/ 	.word	0x00000000
        /*0040*/ 	.short	0x0000
        /*0042*/ 	.short	0x0000
        /*0044*/ 	.byte	0x00, 0xf5, 0x21, 0x00


	//----- nvinfo : EIATTR_SPARSE_MMA_MASK
	.align		4
.L_79:
        /*0048*/ 	.byte	0x03, 0x50
        /*004a*/ 	.short	0x0000


	//----- nvinfo : EIATTR_MAXREG_COUNT
	.align		4
        /*004c*/ 	.byte	0x03, 0x1b
        /*004e*/ 	.short	0x00ff


	//----- nvinfo : EIATTR_MERCURY_ISA_VERSION
	.align		4
        /*0050*/ 	.byte	0x03, 0x5f
        /*0052*/ 	.short	0x0101


	//----- nvinfo : EIATTR_VRC_CTA_INIT_COUNT
	.align		4
        /*0054*/ 	.byte	0x02, 0x4a
	.zero		1
	.zero		1


	//----- nvinfo : EIATTR_EXIT_INSTR_OFFSETS
	.align		4
        /*0058*/ 	.byte	0x04, 0x1c
        /*005a*/ 	.short	(.L_81 - .L_80)


	//   ....[0]....
.L_80:
        /*005c*/ 	.word	0x00000070


	//   ....[1]....
        /*0060*/ 	.word	0x00000130


	//----- nvinfo : EIATTR_CBANK_PARAM_SIZE
	.align		4
.L_81:
        /*0064*/ 	.byte	0x03, 0x19
        /*0066*/ 	.short	0x0018


	//----- nvinfo : EIATTR_PARAM_CBANK
	.align		4
        /*0068*/ 	.byte	0x04, 0x0a
        /*006a*/ 	.short	(.L_83 - .L_82)
	.align		4
.L_82:
        /*006c*/ 	.word	index@(.nv.constant0._Z19computeEnergyKernelPhiiPi)
        /*0070*/ 	.short	0x0380
        /*0072*/ 	.short	0x0018


	//----- nvinfo : EIATTR_SW_WAR
	.align		4
.L_83:
        /*0074*/ 	.byte	0x04, 0x36
        /*0076*/ 	.short	(.L_85 - .L_84)
.L_84:
        /*0078*/ 	.word	0x00000008
.L_85:


//--------------------- .nv.info._Z23convertGray2SobelKernelPhiiS_PaS0_h --------------------------
	.section	.nv.info._Z23convertGray2SobelKernelPhiiS_PaS0_h,"",@"SHT_CUDA_INFO"
	.sectionflags	@""
	.align	4


	//----- nvinfo : EIATTR_CUDA_API_VERSION
	.align		4
        /*0000*/ 	.byte	0x04, 0x37
        /*0002*/ 	.short	(.L_87 - .L_86)
.L_86:
        /*0004*/ 	.word	0x00000082


	//----- nvinfo : EIATTR_KPARAM_INFO
	.align		4
.L_87:
        /*0008*/ 	.byte	0x04, 0x17
        /*000a*/ 	.short	(.L_89 - .L_88)
.L_88:
        /*000c*/ 	.word	0x00000000
        /*0010*/ 	.short	0x0006
        /*0012*/ 	.short	0x0028
        /*0014*/ 	.byte	0x00, 0xf0, 0x05, 0x00


	//----- nvinfo : EIATTR_KPARAM_INFO
	.align		4
.L_89:
        /*0018*/ 	.byte	0x04, 0x17
        /*001a*/ 	.short	(.L_91 - .L_90)
.L_90:
        /*001c*/ 	.word	0x00000000
        /*0020*/ 	.short	0x0005
        /*0022*/ 	.short	0x0020
        /*0024*/ 	.byte	0x00, 0xf5, 0x21, 0x00


	//----- nvinfo : EIATTR_KPARAM_INFO
	.align		4
.L_91:
        /*0028*/ 	.byte	0x04, 0x17
        /*002a*/ 	.short	(.L_93 - .L_92)
.L_92:
        /*002c*/ 	.word	0x00000000
        /*0030*/ 	.short	0x0004
        /*0032*/ 	.short	0x0018
        /*0034*/ 	.byte	0x00, 0xf5, 0x21, 0x00


	//----- nvinfo : EIATTR_KPARAM_INFO
	.align		4
.L_93:
        /*0038*/ 	.byte	0x04, 0x17
        /*003a*/ 	.short	(.L_95 - .L_94)
.L_94:
        /*003c*/ 	.word	0x00000000
        /*0040*/ 	.short	0x0003
        /*0042*/ 	.short	0x0010
        /*0044*/ 	.byte	0x00, 0xf5, 0x21, 0x00


	//----- nvinfo : EIATTR_KPARAM_INFO
	.align		4
.L_95:
        /*0048*/ 	.byte	0x04, 0x17
        /*004a*/ 	.short	(.L_97 - .L_96)
.L_96:
        /*004c*/ 	.word	0x00000000
        /*0050*/ 	.short	0x0002
        /*0052*/ 	.short	0x000c
        /*0054*/ 	.byte	0x00, 0xf0, 0x11, 0x00


	//----- nvinfo : EIATTR_KPARAM_INFO
	.align		4
.L_97:
        /*0058*/ 	.byte	0x04, 0x17
        /*005a*/ 	.short	(.L_99 - .L_98)
.L_98:
        /*005c*/ 	.word	0x00000000
        /*0060*/ 	.short	0x0001
        /*0062*/ 	.short	0x0008
        /*0064*/ 	.byte	0x00, 0xf0, 0x11, 0x00


	//----- nvinfo : EIATTR_KPARAM_INFO
	.align		4
.L_99:
        /*0068*/ 	.byte	0x04, 0x17
        /*006a*/ 	.short	(.L_101 - .L_100)
.L_100:
        /*006c*/ 	.word	0x00000000
        /*0070*/ 	.short	0x0000
        /*0072*/ 	.short	0x0000
        /*0074*/ 	.byte	0x00, 0xf5, 0x21, 0x00


	//----- nvinfo : EIATTR_SPARSE_MMA_MASK
	.align		4
.L_101:
        /*0078*/ 	.byte	0x03, 0x50
        /*007a*/ 	.short	0x0000


	//----- nvinfo : EIATTR_MAXREG_COUNT
	.align		4
        /*007c*/ 	.byte	0x03, 0x1b
        /*007e*/ 	.short	0x00ff


	//----- nvinfo : EIATTR_MERCURY_ISA_VERSION
	.align		4
        /*0080*/ 	.byte	0x03, 0x5f
        /*0082*/ 	.short	0x0101


	//----- nvinfo : EIATTR_VRC_CTA_INIT_COUNT
	.align		4
        /*0084*/ 	.byte	0x02, 0x4a
	.zero		1
	.zero		1


	//----- nvinfo : EIATTR_EXIT_INSTR_OFFSETS
	.align		4
        /*0088*/ 	.byte	0x04, 0x1c
        /*008a*/ 	.short	(.L_103 - .L_102)


	//   ....[0]....
.L_102:
        /*008c*/ 	.word	0x000000c0


	//   ....[1]....
        /*0090*/ 	.word	0x00001320


	//----- nvinfo : EIATTR_CBANK_PARAM_SIZE
	.align		4
.L_103:
        /*0094*/ 	.byte	0x03, 0x19
        /*0096*/ 	.short	0x0029


	//----- nvinfo : EIATTR_PARAM_CBANK
	.align		4
        /*0098*/ 	.byte	0x04, 0x0a
        /*009a*/ 	.short	(.L_105 - .L_104)
	.align		4
.L_104:
        /*009c*/ 	.word	index@(.nv.constant0._Z23convertGray2SobelKernelPhiiS_PaS0_h)
        /*00a0*/ 	.short	0x0380
        /*00a2*/ 	.short	0x0029


	//----- nvinfo : EIATTR_SW_WAR
	.align		4
.L_105:
        /*00a4*/ 	.byte	0x04, 0x36
        /*00a6*/ 	.short	(.L_107 - .L_106)
.L_106:
        /*00a8*/ 	.word	0x00000008
.L_107:


//--------------------- .nv.info._Z21convertRgb2GrayKernelP6uchar3iiPh --------------------------
	.section	.nv.info._Z21convertRgb2GrayKernelP6uchar3iiPh,"",@"SHT_CUDA_INFO"
	.sectionflags	@""
	.align	4


	//----- nvinfo : EIATTR_CUDA_API_VERSION
	.align		4
        /*0000*/ 	.byte	0x04, 0x37
        /*0002*/ 	.short	(.L_109 - .L_108)
.L_108:
        /*0004*/ 	.word	0x00000082


	//----- nvinfo : EIATTR_KPARAM_INFO
	.align		4
.L_109:
        /*0008*/ 	.byte	0x04, 0x17
        /*000a*/ 	.short	(.L_111 - .L_110)
.L_110:
        /*000c*/ 	.word	0x00000000
        /*0010*/ 	.short	0x0003
        /*0012*/ 	.short	0x0010
        /*0014*/ 	.byte	0x00, 0xf5, 0x21, 0x00


	//----- nvinfo : EIATTR_KPARAM_INFO
	.align		4
.L_111:
        /*0018*/ 	.byte	0x04, 0x17
        /*001a*/ 	.short	(.L_113 - .L_112)
.L_112:
        /*001c*/ 	.word	0x00000000
        /*0020*/ 	.short	0x0002
        /*0022*/ 	.short	0x000c
        /*0024*/ 	.byte	0x00, 0xf0, 0x11, 0x00


	//----- nvinfo : EIATTR_KPARAM_INFO
	.align		4
.L_113:
        /*0028*/ 	.byte	0x04, 0x17
        /*002a*/ 	.short	(.L_115 - .L_114)
.L_114:
        /*002c*/ 	.word	0x00000000
        /*0030*/ 	.short	0x0001
        /*0032*/ 	.short	0x0008
        /*0034*/ 	.byte	0x00, 0xf0, 0x11, 0x00


	//----- nvinfo : EIATTR_KPARAM_INFO
	.align		4
.L_115:
        /*0038*/ 	.byte	0x04, 0x17
        /*003a*/ 	.short	(.L_117 - .L_116)
.L_116:
        /*003c*/ 	.word	0x00000000
        /*0040*/ 	.short	0x0000
        /*0042*/ 	.short	0x0000
        /*0044*/ 	.byte	0x00, 0xf5, 0x21, 0x00


	//----- nvinfo : EIATTR_SPARSE_MMA_MASK
	.align		4
.L_117:
        /*0048*/ 	.byte	0x03, 0x50
        /*004a*/ 	.short	0x0000


	//----- nvinfo : EIATTR_MAXREG_COUNT
	.align		4
        /*004c*/ 	.byte	0x03, 0x1b
        /*004e*/ 	.short	0x00ff


	//----- nvinfo : EIATTR_MERCURY_ISA_VERSION
	.align		4
        /*0050*/ 	.byte	0x03, 0x5f
        /*0052*/ 	.short	0x0101


	//----- nvinfo : EIATTR_VRC_CTA_INIT_COUNT
	.align		4
        /*0054*/ 	.byte	0x02, 0x4a
	.zero		1
	.zero		1


	//----- nvinfo : EIATTR_EXIT_INSTR_OFFSETS
	.align		4
        /*0058*/ 	.byte	0x04, 0x1c
        /*005a*/ 	.short	(.L_119 - .L_118)


	//   ....[0]....
.L_118:
        /*005c*/ 	.word	0x000000c0


	//   ....[1]....
        /*0060*/ 	.word	0x000001f0


	//----- nvinfo : EIATTR_CBANK_PARAM_SIZE
	.align		4
.L_119:
        /*0064*/ 	.byte	0x03, 0x19
        /*0066*/ 	.short	0x0018


	//----- nvinfo : EIATTR_PARAM_CBANK
	.align		4
        /*0068*/ 	.byte	0x04, 0x0a
        /*006a*/ 	.short	(.L_121 - .L_120)
	.align		4
.L_120:
        /*006c*/ 	.word	index@(.nv.constant0._Z21convertRgb2GrayKernelP6uchar3iiPh)
        /*0070*/ 	.short	0x0380
        /*0072*/ 	.short	0x0018


	//----- nvinfo : EIATTR_SW_WAR
	.align		4
.L_121:
        /*0074*/ 	.byte	0x04, 0x36
        /*0076*/ 	.short	(.L_123 - .L_122)
.L_122:
        /*0078*/ 	.word	0x00000008
.L_123:


//--------------------- .nv.callgraph             --------------------------
	.section	.nv.callgraph,"",@"SHT_CUDA_CALLGRAPH"
	.align	4
	.sectionentsize	8
	.align		4
        /*0000*/ 	.word	0x00000000
	.align		4
        /*0004*/ 	.word	0xffffffff
	.align		4
        /*0008*/ 	.word	0x00000000
	.align		4
        /*000c*/ 	.word	0xfffffffe
	.align		4
        /*0010*/ 	.word	0x00000000
	.align		4
        /*0014*/ 	.word	0xfffffffd
	.align		4
        /*0018*/ 	.word	0x00000000
	.align		4
        /*001c*/ 	.word	0xfffffffc


//--------------------- .text._Z16removeSeamKernelP6uchar3PhPiii --------------------------
	.section	.text._Z16removeSeamKernelP6uchar3PhPiii,"ax",@progbits
	.align	128
        .global         _Z16removeSeamKernelP6uchar3PhPiii
        .type           _Z16removeSeamKernelP6uchar3PhPiii,@function
        .size           _Z16removeSeamKernelP6uchar3PhPiii,(.L_x_32 - _Z16removeSeamKernelP6uchar3PhPiii)
        .other          _Z16removeSeamKernelP6uchar3PhPiii,@"STO_CUDA_ENTRY STV_DEFAULT"
_Z16removeSeamKernelP6uchar3PhPiii:
.text._Z16removeSeamKernelP6uchar3PhPiii:
[----:B------:R-:W-:Y:S01]  /*0000*/  LDC R1, c[0x0][0x37c] ;  /* 0x0000df00ff017b82 */ /* 0x000fe20000000800 */
[----:B------:R-:W0:Y:S07]  /*0010*/  S2R R0, SR_TID.Y ;  /* 0x0000000000007919 */ /* 0x000e2e0000002200 */
[----:B------:R-:W0:Y:S01]  /*0020*/  S2UR UR4, SR_CTAID.Y ;  /* 0x00000000000479c3 */ /* 0x000e220000002600 */
[----:B------:R-:W1:Y:S07]  /*0030*/  LDCU UR5, c[0x0][0x39c] ;  /* 0x00007380ff0577ac */ /* 0x000e6e0008000800 */
[----:B------:R-:W0:Y:S02]  /*0040*/  LDC R5, c[0x0][0x364] ;  /* 0x0000d900ff057b82 */ /* 0x000e240000000800 */
[----:B0-----:R-:W-:-:S05]  /*0050*/  IMAD R5, R5, UR4, R0 ;  /* 0x0000000405057c24 */ /* 0x001fca000f8e0200 */
[----:B-1----:R-:W-:-:S13]  /*0060*/  ISETP.GE.AND P0, PT, R5, UR5, PT ;  /* 0x0000000505007c0c */ /* 0x002fda000bf06270 */
[----:B------:R-:W-:Y:S05]  /*0070*/  @P0 EXIT ;  /* 0x000000000000094d */ /* 0x000fea0003800000 */
[----:B------:R-:W0:Y:S01]  /*0080*/  S2R R3, SR_TID.X ;  /* 0x0000000000037919 */ /* 0x000e220000002100 */
[----:B------:R-:W0:Y:S01]  /*0090*/  LDCU UR4, c[0x0][0x360] ;  /* 0x00006c00ff0477ac */ /* 0x000e220008000800 */
[----:B------:R-:W-:Y:S01]  /*00a0*/  LOP3.LUT R0, RZ, R5, RZ, 0x33, !PT ;  /* 0x00000005ff007212 */ /* 0x000fe200078e33ff */
[----:B------:R-:W-:Y:S01]  /*00b0*/  BSSY.RECONVERGENT B0, `(.L_x_0) ;  /* 0x0000018000007945 */ /* 0x000fe20003800200 */
[----:B------:R-:W0:Y:S01]  /*00c0*/  S2R R2, SR_CTAID.X ;  /* 0x0000000000027919 */ /* 0x000e220000002500 */
[----:B------:R-:W1:Y:S02]  /*00d0*/  LDCU UR5, c[0x0][0x398] ;  /* 0x00007300ff0577ac */ /* 0x000e640008000800 */
[----:B-1----:R-:W-:Y:S01]  /*00e0*/  IADD3 R0, PT, PT, R0, UR5, RZ ;  /* 0x0000000500007c10 */ /* 0x002fe2000fffe0ff */
[----:B0-----:R-:W-:-:S05]  /*00f0*/  IMAD R3, R2, UR4, R3 ;  /* 0x0000000402037c24 */ /* 0x001fca000f8e0203 */
[----:B------:R-:W-:-:S13]  /*0100*/  ISETP.GE.AND P0, PT, R3, R0, PT ;  /* 0x000000000300720c */ /* 0x000fda0003f06270 */
[----:B------:R-:W-:Y:S05]  /*0110*/  @P0 BRA `(.L_x_1) ;  /* 0x0000000000440947 */ /* 0x000fea0003800000 */
[----:B------:R-:W0:Y:S01]  /*0120*/  LDC.64 R2, c[0x0][0x390] ;  /* 0x0000e400ff027b82 */ /* 0x000e220000000a00 */
[----:B------:R-:W1:Y:S01]  /*0130*/  LDCU.64 UR4, c[0x0][0x358] ;  /* 0x00006b00ff0477ac */ /* 0x000e620008000a00 */
[----:B------:R-:W2:Y:S06]  /*0140*/  LDCU.64 UR6, c[0x0][0x388] ;  /* 0x00007100ff0677ac */ /* 0x000eac0008000a00 */
[----:B------:R-:W3:Y:S01]  /*0150*/  LDC.64 R6, c[0x0][0x380] ;  /* 0x0000e000ff067b82 */ /* 0x000ee20000000a00 */
[----:B0-----:R-:W-:-:S06]  /*0160*/  IMAD.WIDE.U32 R2, R5, 0x4, R2 ;  /* 0x0000000405027825 */ /* 0x001fcc00078e0002 */
[----:B-1----:R-:W2:Y:S02]  /*0170*/  LDG.E R3, desc[UR4][R2.64] ;  /* 0x0000000402037981 */ /* 0x002ea4000c1e1900 */
[----:B--2---:R-:W-:-:S04]  /*0180*/  IADD3 R4, P0, PT, R3, UR6, RZ ;  /* 0x0000000603047c10 */ /* 0x004fc8000ff1e0ff */
[----:B------:R-:W-:-:S05]  /*0190*/  LEA.HI.X.SX32 R5, R3, UR7, 0x1, P0 ;  /* 0x0000000703057c11 */ /* 0x000fca00080f0eff */
[----:B------:R-:W2:Y:S01]  /*01a0*/  LDG.E.U8 R9, desc[UR4][R4.64+0x1] ;  /* 0x0000010404097981 */ /* 0x000ea2000c1e1100 */
[----:B---3--:R-:W-:-:S03]  /*01b0*/  IMAD.WIDE R6, R3, 0x3, R6 ;  /* 0x0000000303067825 */ /* 0x008fc600078e0206 */
[----:B--2---:R0:W-:Y:S04]  /*01c0*/  STG.E.U8 desc[UR4][R4.64], R9 ;  /* 0x0000000904007986 */ /* 0x0041e8000c101104 */
[----:B------:R-:W2:Y:S04]  /*01d0*/  LDG.E.U8 R11, desc[UR4][R6.64+0x3] ;  /* 0x00000304060b7981 */ /* 0x000ea8000c1e1100 */
[----:B------:R-:W3:Y:S04]  /*01e0*/  LDG.E.U8 R13, desc[UR4][R6.64+0x4] ;  /* 0x00000404060d7981 */ /* 0x000ee8000c1e1100 */
[----:B------:R-:W4:Y:S04]  /*01f0*/  LDG.E.U8 R15, desc[UR4][R6.64+0x5] ;  /* 0x00000504060f7981 */ /* 0x000f28000c1e1100 */
[----:B--2---:R0:W-:Y:S04]  /*0200*/  STG.E.U8 desc[UR4][R6.64], R11 ;  /* 0x0000000b06007986 */ /* 0x0041e8000c101104 */
[----:B---3--:R0:W-:Y:S04]  /*0210*/  STG.E.U8 desc[UR4][R6.64+0x1], R13 ;  /* 0x0000010d06007986 */ /* 0x0081e8000c101104 */
[----:B----4-:R0:W-:Y:S02]  /*0220*/  STG.E.U8 desc[UR4][R6.64+0x2], R15 ;  /* 0x0000020f06007986 */ /* 0x0101e4000c101104 */
.L_x_1:
[----:B------:R-:W-:Y:S05]  /*0230*/  BSYNC.RECONVERGENT B0 ;  /* 0x0000000000007941 */ /* 0x000fea0003800200 */
.L_x_0:
[----:B------:R-:W-:Y:S06]  /*0240*/  BAR.SYNC.DEFER_BLOCKING 0x0 ;  /* 0x0000000000007b1d */ /* 0x000fec0000010000 */
[----:B------:R-:W-:Y:S05]  /*0250*/  EXIT ;  /* 0x000000000000794d */ /* 0x000fea0003800000 */
.L_x_2:
[----:B------:R-:W-:-:S00]  /*0260*/  BRA `(.L_x_2) ;  /* 0xfffffffc00fc7947 */ /* 0x000fc0000383ffff */
[----:B------:R-:W-:-:S00]  /*0270*/  NOP ;  /* 0x0000000000007918 */ /* 0x000fc00000000000 */
        /* <DEDUP_REMOVED lines=8> */
.L_x_32:


//--------------------- .text._Z22computeSumEnergyKernelPhiiPiPa --------------------------
	.section	.text._Z22computeSumEnergyKernelPhiiPiPa,"ax",@progbits
	.align	128
        .global         _Z22computeSumEnergyKernelPhiiPiPa
        .type           _Z22computeSumEnergyKernelPhiiPiPa,@function
        .size           _Z22computeSumEnergyKernelPhiiPiPa,(.L_x_33 - _Z22computeSumEnergyKernelPhiiPiPa)
        .other          _Z22computeSumEnergyKernelPhiiPiPa,@"STO_CUDA_ENTRY STV_DEFAULT"
_Z22computeSumEnergyKernelPhiiPiPa:
.text._Z22computeSumEnergyKernelPhiiPiPa:
[----:B------:R-:W-:Y:S08]  /*0000*/  LDC R1, c[0x0][0x37c] ;  /* 0x0000df00ff017b82 */ /* 0x000ff00000000800 */
[----:B------:R-:W0:Y:S01]  /*0010*/  LDC R2, c[0x0][0x38c] ;  /* 0x0000e300ff027b82 */ /* 0x000e220000000800 */
[----:B------:R-:W1:Y:S07]  /*0020*/  S2R R5, SR_TID.X ;  /* 0x0000000000057919 */ /* 0x000e6e0000002100 */
[----:B------:R-:W2:Y:S08]  /*0030*/  LDC R0, c[0x0][0x360] ;  /* 0x0000d800ff007b82 */ /* 0x000eb00000000800 */
[----:B------:R-:W3:Y:S01]  /*0040*/  S2UR UR5, SR_CTAID.X ;  /* 0x00000000000579c3 */ /* 0x000ee20000002500 */
[----:B0-----:R-:W-:-:S13]  /*0050*/  ISETP.GE.AND P0, PT, R2, 0x2, PT ;  /* 0x000000020200780c */ /* 0x001fda0003f06270 */
[----:B-123--:R-:W-:Y:S05]  /*0060*/  @!P0 EXIT ;  /* 0x000000000000894d */ /* 0x00efea0003800000 */
[----:B------:R-:W0:Y:S01]  /*0070*/  LDCU UR8, c[0x0][0x388] ;  /* 0x00007100ff0877ac */ /* 0x000e220008000800 */
[----:B------:R-:W-:Y:S01]  /*0080*/  LOP3.LUT R3, R2, 0x1, RZ, 0xc0, !PT ;  /* 0x0000000102037812 */ /* 0x000fe200078ec0ff */
[----:B------:R-:W-:Y:S01]  /*0090*/  IMAD R0, R0, UR5, R5 ;  /* 0x0000000500007c24 */ /* 0x000fe2000f8e0205 */
[----:B------:R-:W1:Y:S02]  /*00a0*/  LDCU.64 UR6, c[0x0][0x358] ;  /* 0x00006b00ff0677ac */ /* 0x000e640008000a00 */
[----:B------:R-:W-:Y:S01]  /*00b0*/  ISETP.NE.U32.AND P0, PT, R3, 0x1, PT ;  /* 0x000000010300780c */ /* 0x000fe20003f05070 */
[----:B------:R-:W-:Y:S01]  /*00c0*/  VIADD R3, R2, 0xfffffffe ;  /* 0xfffffffe02037836 */ /* 0x000fe20000000000 */
[----:B------:R-:W2:Y:S03]  /*00d0*/  LDCU.64 UR14, c[0x0][0x398] ;  /* 0x00007300ff0e77ac */ /* 0x000ea60008000a00 */
[----:B------:R-:W-:Y:S01]  /*00e0*/  IMAD.MOV.U32 R4, RZ, RZ, R3 ;  /* 0x000000ffff047224 */ /* 0x000fe200078e0003 */
[----:B------:R-:W3:Y:S01]  /*00f0*/  LDCU.64 UR12, c[0x0][0x380] ;  /* 0x00007000ff0c77ac */ /* 0x000ee20008000a00 */
[----:B0-----:R-:W-:-:S06]  /*0100*/  UIADD3 UR4, UPT, UPT, UR8, -0x1, URZ ;  /* 0xffffffff08047890 */ /* 0x001fcc000fffe0ff */
[----:B------:R-:W-:Y:S06]  /*0110*/  @!P0 BRA `(.L_x_3) ;  /* 0x00000004006c8947 */ /* 0x000fec0003800000 */
[----:B------:R-:W-:-:S13]  /*0120*/  ISETP.GE.AND P0, PT, R0, UR8, PT ;  /* 0x0000000800007c0c */ /* 0x000fda000bf06270 */
[----:B------:R-:W-:Y:S05]  /*0130*/  @P0 BRA `(.L_x_4) ;  /* 0x0000000400600947 */ /* 0x000fea0003800000 */
[----:B------:R-:W-:-:S13]  /*0140*/  ISETP.NE.AND P0, PT, R0, RZ, PT ;  /* 0x000000ff0000720c */ /* 0x000fda0003f05270 */
[----:B------:R-:W-:Y:S05]  /*0150*/  @!P0 BRA `(.L_x_5) ;  /* 0x0000000000e48947 */ /* 0x000fea0003800000 */
[----:B------:R-:W-:-:S13]  /*0160*/  ISETP.NE.AND P0, PT, R0, UR4, PT ;  /* 0x0000000400007c0c */ /* 0x000fda000bf05270 */
[----:B------:R-:W-:Y:S05]  /*0170*/  @!P0 BRA `(.L_x_6) ;  /* 0x0000000000688947 */ /* 0x000fea0003800000 */
[----:B------:R-:W0:Y:S01]  /*0180*/  LDC.64 R4, c[0x0][0x390] ;  /* 0x0000e400ff047b82 */ /* 0x000e220000000a00 */
[----:B------:R-:W-:Y:S01]  /*0190*/  IMAD R7, R3, UR8, R0 ;  /* 0x0000000803077c24 */ /* 0x000fe2000f8e0200 */
[----:B------:R-:W4:Y:S03]  /*01a0*/  LDCU.64 UR10, c[0x0][0x380] ;  /* 0x00007000ff0a77ac */ /* 0x000f260008000a00 */
[----:B------:R-:W-:Y:S01]  /*01b0*/  VIADD R9, R7, UR8 ;  /* 0x0000000807097c36 */ /* 0x000fe20008000000 */
[----:B------:R-:W-:-:S03]  /*01c0*/  SHF.R.S32.HI R16, RZ, 0x1f, R7 ;  /* 0x0000001fff107819 */ /* 0x000fc60000011407 */
[----:B0-----:R-:W-:-:S05]  /*01d0*/  IMAD.WIDE R8, R9, 0x4, R4 ;  /* 0x0000000409087825 */ /* 0x001fca00078e0204 */
[----:B-1----:R-:W5:Y:S04]  /*01e0*/  LDG.E R13, desc[UR6][R8.64] ;  /* 0x00000006080d7981 */ /* 0x002f68000c1e1900 */
[----:B------:R-:W5:Y:S01]  /*01f0*/  LDG.E R15, desc[UR6][R8.64+0x4] ;  /* 0x00000406080f7981 */ /* 0x000f62000c1e1900 */
[----:B----4-:R-:W-:-:S03]  /*0200*/  IADD3 R10, P0, PT, R7, UR10, RZ ;  /* 0x0000000a070a7c10 */ /* 0x010fc6000ff1e0ff */
[----:B------:R-:W4:Y:S01]  /*0210*/  LDG.E R12, desc[UR6][R8.64+-0x4] ;  /* 0xfffffc06080c7981 */ /* 0x000f22000c1e1900 */
[----:B------:R-:W-:Y:S01]  /*0220*/  IADD3.X R11, PT, PT, R16, UR11, RZ, P0, !PT ;  /* 0x0000000b100b7c10 */ /* 0x000fe200087fe4ff */
[----:B------:R-:W0:Y:S04]  /*0230*/  LDCU.64 UR10, c[0x0][0x398] ;  /* 0x00007300ff0a77ac */ /* 0x000e280008000a00 */
[----:B------:R-:W2:Y:S01]  /*0240*/  LDG.E.U8 R10, desc[UR6][R10.64] ;  /* 0x000000060a0a7981 */ /* 0x000ea2000c1e1100 */
[----:B------:R-:W-:Y:S02]  /*0250*/  IMAD.MOV.U32 R14, RZ, RZ, 0xffff ;  /* 0x0000ffffff0e7424 */ /* 0x000fe400078e00ff */
[C---:B------:R-:W-:Y:S01]  /*0260*/  IMAD.WIDE R4, R7.reuse, 0x4, R4 ;  /* 0x0000000407047825 */ /* 0x040fe200078e0204 */
[----:B0-----:R-:W-:-:S04]  /*0270*/  IADD3 R6, P2, PT, R7, UR10, RZ ;  /* 0x0000000a07067c10 */ /* 0x001fc8000ff5e0ff */
[----:B------:R-:W-:Y:S02]  /*0280*/  IADD3.X R7, PT, PT, R16, UR11, RZ, P2, !PT ;  /* 0x0000000b10077c10 */ /* 0x000fe400097fe4ff */
[-C--:B-----5:R-:W-:Y:S02]  /*0290*/  ISETP.GE.AND P0, PT, R13, R15.reuse, PT ;  /* 0x0000000f0d00720c */ /* 0x0a0fe40003f06270 */
[----:B----4-:R-:W-:-:S04]  /*02a0*/  ISETP.GE.AND P1, PT, R12, R15, PT ;  /* 0x0000000f0c00720c */ /* 0x010fc80003f26270 */
[----:B------:R-:W-:-:S04]  /*02b0*/  SEL R14, R14, 0x1, !P1 ;  /* 0x000000010e0e7807 */ /* 0x000fc80004800000 */
[----:B------:R-:W-:-:S03]  /*02c0*/  SEL R9, R14, RZ, P0 ;  /* 0x000000ff0e097207 */ /* 0x000fc60000000000 */
[----:B------:R-:W-:Y:S02]  /*02d0*/  @P0 VIMNMX R13, PT, PT, R12, R15, PT ;  /* 0x0000000f0c0d0248 */ /* 0x000fe40003fe0100 */
[----:B------:R0:W-:Y:S03]  /*02e0*/  STG.E.U8 desc[UR6][R6.64], R9 ;  /* 0x0000000906007986 */ /* 0x0001e6000c101106 */
[----:B--2---:R-:W-:-:S05]  /*02f0*/  IMAD.IADD R13, R10, 0x1, R13 ;  /* 0x000000010a0d7824 */ /* 0x004fca00078e020d */
[----:B------:R0:W-:Y:S01]  /*0300*/  STG.E desc[UR6][R4.64], R13 ;  /* 0x0000000d04007986 */ /* 0x0001e2000c101906 */
[----:B------:R-:W-:Y:S05]  /*0310*/  BRA `(.L_x_7) ;  /* 0x0000000000e07947 */ /* 0x000fea0003800000 */
.L_x_6:
[----:B------:R-:W0:Y:S01]  /*0320*/  LDC.64 R4, c[0x0][0x390] ;  /* 0x0000e400ff047b82 */ /* 0x000e220000000a00 */
[C---:B------:R-:W-:Y:S01]  /*0330*/  IMAD R7, R2.reuse, UR8, RZ ;  /* 0x0000000802077c24 */ /* 0x040fe2000f8e02ff */
[----:B------:R-:W4:Y:S01]  /*0340*/  LDCU.64 UR10, c[0x0][0x380] ;  /* 0x00007000ff0a77ac */ /* 0x000f220008000a00 */
[----:B------:R-:W-:-:S04]  /*0350*/  VIADD R8, R2, 0xffffffff ;  /* 0xffffffff02087836 */ /* 0x000fc80000000000 */
[----:B------:R-:W-:Y:S02]  /*0360*/  IMAD R11, R8, UR8, RZ ;  /* 0x00000008080b7c24 */ /* 0x000fe4000f8e02ff */
[----:B0-----:R-:W-:-:S05]  /*0370*/  IMAD.WIDE R6, R7, 0x4, R4 ;  /* 0x0000000407067825 */ /* 0x001fca00078e0204 */
[----:B-1----:R-:W2:Y:S04]  /*0380*/  LDG.E R10, desc[UR6][R6.64+-0x4] ;  /* 0xfffffc06060a7981 */ /* 0x002ea8000c1e1900 */
[----:B------:R-:W2:Y:S01]  /*0390*/  LDG.E R13, desc[UR6][R6.64+-0x8] ;  /* 0xfffff806060d7981 */ /* 0x000ea2000c1e1900 */
[----:B------:R-:W-:Y:S02]  /*03a0*/  SHF.R.S32.HI R12, RZ, 0x1f, R11 ;  /* 0x0000001fff0c7819 */ /* 0x000fe4000001140b */
[----:B----4-:R-:W-:-:S04]  /*03b0*/  IADD3 R8, P0, PT, R11, UR10, RZ ;  /* 0x0000000a0b087c10 */ /* 0x010fc8000ff1e0ff */
[----:B------:R-:W-:-:S05]  /*03c0*/  IADD3.X R9, PT, PT, R12, UR11, RZ, P0, !PT ;  /* 0x0000000b0c097c10 */ /* 0x000fca00087fe4ff */
[----:B------:R0:W5:Y:S01]  /*03d0*/  LDG.E.U8 R8, desc[UR6][R8.64+-0x1] ;  /* 0xffffff0608087981 */ /* 0x000162000c1e1100 */
[----:B--2---:R-:W-:-:S13]  /*03e0*/  ISETP.GE.AND P0, PT, R10, R13, PT ;  /* 0x0000000d0a00720c */ /* 0x004fda0003f06270 */
[----:B0-----:R-:W-:Y:S05]  /*03f0*/  @!P0 BRA `(.L_x_8) ;  /* 0x0000000000188947 */ /* 0x001fea0003800000 */
[----:B------:R-:W0:Y:S01]  /*0400*/  LDCU.64 UR10, c[0x0][0x398] ;  /* 0x00007300ff0a77ac */ /* 0x000e220008000a00 */
[----:B------:R-:W-:Y:S01]  /*0410*/  IMAD.MOV.U32 R9, RZ, RZ, 0xff ;  /* 0x000000ffff097424 */ /* 0x000fe200078e00ff */
[----:B0-----:R-:W-:-:S04]  /*0420*/  IADD3 R6, P0, PT, R11, UR10, RZ ;  /* 0x0000000a0b067c10 */ /* 0x001fc8000ff1e0ff */
[----:B------:R-:W-:-:S05]  /*0430*/  IADD3.X R7, PT, PT, R12, UR11, RZ, P0, !PT ;  /* 0x0000000b0c077c10 */ /* 0x000fca00087fe4ff */
[----:B------:R1:W-:Y:S01]  /*0440*/  STG.E.U8 desc[UR6][R6.64+-0x1], R9 ;  /* 0xffffff0906007986 */ /* 0x0003e2000c101106 */
[----:B------:R-:W-:Y:S05]  /*0450*/  BRA `(.L_x_9) ;  /* 0x0000000000147947 */ /* 0x000fea0003800000 */
.L_x_8:
[----:B------:R-:W0:Y:S01]  /*0460*/  LDCU.64 UR10, c[0x0][0x398] ;  /* 0x00007300ff0a77ac */ /* 0x000e220008000a00 */
[----:B------:R-:W-:Y:S01]  /*0470*/  IMAD.MOV.U32 R13, RZ, RZ, R10 ;  /* 0x000000ffff0d7224 */ /* 0x000fe200078e000a */
[----:B0-----:R-:W-:-:S04]  /*0480*/  IADD3 R6, P0, PT, R11, UR10, RZ ;  /* 0x0000000a0b067c10 */ /* 0x001fc8000ff1e0ff */
[----:B------:R-:W-:-:S05]  /*0490*/  IADD3.X R7, PT, PT, R12, UR11, RZ, P0, !PT ;  /* 0x0000000b0c077c10 */ /* 0x000fca00087fe4ff */
[----:B------:R0:W-:Y:S04]  /*04a0*/  STG.E.U8 desc[UR6][R6.64+-0x1], RZ ;  /* 0xffffffff06007986 */ /* 0x0001e8000c101106 */
.L_x_9:
[----:B-----5:R-:W-:Y:S02]  /*04b0*/  IMAD.IADD R13, R8, 0x1, R13 ;  /* 0x00000001080d7824 */ /* 0x020fe400078e020d */
[----:B------:R-:W-:-:S05]  /*04c0*/  IMAD.WIDE R4, R11, 0x4, R4 ;  /* 0x000000040b047825 */ /* 0x000fca00078e0204 */
[----:B------:R4:W-:Y:S01]  /*04d0*/  STG.E desc[UR6][R4.64+-0x4], R13 ;  /* 0xfffffc0d04007986 */ /* 0x0009e2000c101906 */
[----:B------:R-:W-:Y:S05]  /*04e0*/  BRA `(.L_x_7) ;  /* 0x00000000006c7947 */ /* 0x000fea0003800000 */
.L_x_5:
[----:B------:R-:W0:Y:S01]  /*04f0*/  LDC.64 R4, c[0x0][0x390] ;  /* 0x0000e400ff047b82 */ /* 0x000e220000000a00 */
[----:B------:R-:W-:Y:S01]  /*0500*/  IMAD R11, R3, UR8, RZ ;  /* 0x00000008030b7c24 */ /* 0x000fe2000f8e02ff */
[----:B------:R-:W4:Y:S03]  /*0510*/  LDCU.64 UR10, c[0x0][0x380] ;  /* 0x00007000ff0a77ac */ /* 0x000f260008000a00 */
[----:B------:R-:W-:Y:S01]  /*0520*/  VIADD R7, R11, UR8 ;  /* 0x000000080b077c36 */ /* 0x000fe20008000000 */
[----:B------:R-:W-:-:S03]  /*0530*/  SHF.R.S32.HI R12, RZ, 0x1f, R11 ;  /* 0x0000001fff0c7819 */ /* 0x000fc6000001140b */
[----:B0-----:R-:W-:-:S05]  /*0540*/  IMAD.WIDE R6, R7, 0x4, R4 ;  /* 0x0000000407067825 */ /* 0x001fca00078e0204 */
[----:B-1----:R-:W2:Y:S04]  /*0550*/  LDG.E R10, desc[UR6][R6.64] ;  /* 0x00000006060a7981 */ /* 0x002ea8000c1e1900 */
[----:B------:R-:W2:Y:S01]  /*0560*/  LDG.E R13, desc[UR6][R6.64+0x4] ;  /* 0x00000406060d7981 */ /* 0x000ea2000c1e1900 */
        /* <DEDUP_REMOVED lines=11> */
.L_x_10:
[----:B------:R-:W0:Y:S01]  /*0620*/  LDCU.64 UR10, c[0x0][0x398] ;  /* 0x00007300ff0a77ac */ /* 0x000e220008000a00 */
[----:B------:R-:W-:Y:S01]  /*0630*/  IMAD.MOV.U32 R13, RZ, RZ, R10 ;  /* 0x000000ffff0d7224 */ /* 0x000fe200078e000a */
[----:B0-----:R-:W-:-:S04]  /*0640*/  IADD3 R6, P0, PT, R11, UR10, RZ ;  /* 0x0000000a0b067c10 */ /* 0x001fc8000ff1e0ff */
[----:B------:R-:W-:-:S05]  /*0650*/  IADD3.X R7, PT, PT, R12, UR11, RZ, P0, !PT ;  /* 0x0000000b0c077c10 */ /* 0x000fca00087fe4ff */
[----:B------:R1:W-:Y:S04]  /*0660*/  STG.E.U8 desc[UR6][R6.64], RZ ;  /* 0x000000ff06007986 */ /* 0x0003e8000c101106 */
.L_x_11:
[----:B-----5:R-:W-:Y:S02]  /*0670*/  IMAD.IADD R13, R8, 0x1, R13 ;  /* 0x00000001080d7824 */ /* 0x020fe400078e020d */
[----:B------:R-:W-:-:S05]  /*0680*/  IMAD.WIDE R4, R11, 0x4, R4 ;  /* 0x000000040b047825 */ /* 0x000fca00078e0204 */
[----:B------:R2:W-:Y:S02]  /*0690*/  STG.E desc[UR6][R4.64], R13 ;  /* 0x0000000d04007986 */ /* 0x0005e4000c101906 */
.L_x_7:
[----:B------:R-:W-:Y:S05]  /*06a0*/  WARPSYNC.ALL ;  /* 0x0000000000007948 */ /* 0x000fea0003800000 */
[----:B------:R-:W-:Y:S06]  /*06b0*/  BAR.SYNC.DEFER_BLOCKING 0x0 ;  /* 0x0000000000007b1d */ /* 0x000fec0000010000 */
.L_x_4:
[----:B0-2-4-:R-:W-:-:S07]  /*06c0*/  VIADD R4, R2, 0xfffffffd ;  /* 0xfffffffd02047836 */ /* 0x015fce0000000000 */
.L_x_3:
[----:B------:R-:W-:-:S13]  /*06d0*/  ISETP.NE.AND P0, PT, R3, RZ, PT ;  /* 0x000000ff0300720c */ /* 0x000fda0003f05270 */
[----:B-123--:R-:W-:Y:S05]  /*06e0*/  @!P0 EXIT ;  /* 0x000000000000894d */ /* 0x00efea0003800000 */
[----:B------:R-:W0:Y:S01]  /*06f0*/  LDC R5, c[0x0][0x388] ;  /* 0x0000e200ff057b82 */ /* 0x000e220000000800 */
[----:B------:R-:W-:Y:S01]  /*0700*/  VIADD R9, R4, 0xffffffff ;  /* 0xffffffff04097836 */ /* 0x000fe20000000000 */
[----:B------:R-:W-:Y:S01]  /*0710*/  ISETP.GE.AND P0, PT, R0, UR8, PT ;  /* 0x0000000800007c0c */ /* 0x000fe2000bf06270 */
[C---:B------:R-:W-:Y:S02]  /*0720*/  IMAD R7, R4.reuse, UR8, RZ ;  /* 0x0000000804077c24 */ /* 0x040fe4000f8e02ff */
[----:B------:R-:W-:Y:S02]  /*0730*/  VIADD R13, R4, 0x2 ;  /* 0x00000002040d7836 */ /* 0x000fe40000000000 */
[----:B------:R-:W-:Y:S01]  /*0740*/  IMAD R9, R9, UR8, RZ ;  /* 0x0000000809097c24 */ /* 0x000fe2000f8e02ff */
[----:B------:R-:W1:Y:S01]  /*0750*/  LDC.64 R2, c[0x0][0x390] ;  /* 0x0000e400ff027b82 */ /* 0x000e620000000a00 */
[----:B------:R-:W-:Y:S02]  /*0760*/  VIADD R11, R7, UR8 ;  /* 0x00000008070b7c36 */ /* 0x000fe40008000000 */
[----:B------:R-:W-:-:S02]  /*0770*/  IMAD R13, R13, UR8, RZ ;  /* 0x000000080d0d7c24 */ /* 0x000fc4000f8e02ff */
[C---:B------:R-:W-:Y:S02]  /*0780*/  IMAD.IADD R15, R0.reuse, 0x1, R7 ;  /* 0x00000001000f7824 */ /* 0x040fe400078e0207 */
[C---:B------:R-:W-:Y:S02]  /*0790*/  IMAD.IADD R17, R0.reuse, 0x1, R9 ;  /* 0x0000000100117824 */ /* 0x040fe400078e0209 */
[----:B------:R-:W-:-:S07]  /*07a0*/  IMAD.IADD R19, R0, 0x1, R11 ;  /* 0x0000000100137824 */ /* 0x000fce00078e020b */
.L_x_20:
[----:B0123--:R-:W-:Y:S05]  /*07b0*/  @P0 BRA `(.L_x_12) ;  /* 0x0000000000f80947 */ /* 0x00ffea0003800000 */
[----:B------:R-:W-:-:S13]  /*07c0*/  ISETP.NE.AND P0, PT, R0, RZ, PT ;  /* 0x000000ff0000720c */ /* 0x000fda0003f05270 */
[----:B------:R-:W-:Y:S05]  /*07d0*/  @P0 BRA `(.L_x_13) ;  /* 0x0000000000480947 */ /* 0x000fea0003800000 */
[----:B-1----:R-:W-:-:S05]  /*07e0*/  IMAD.WIDE R24, R11, 0x4, R2 ;  /* 0x000000040b187825 */ /* 0x002fca00078e0202 */
[----:B------:R-:W2:Y:S04]  /*07f0*/  LDG.E R6, desc[UR6][R24.64] ;  /* 0x0000000618067981 */ /* 0x000ea8000c1e1900 */
[----:B------:R1:W2:Y:S01]  /*0800*/  LDG.E R21, desc[UR6][R24.64+0x4] ;  /* 0x0000040618157981 */ /* 0x0002a2000c1e1900 */
[----:B------:R-:W-:Y:S02]  /*0810*/  SHF.R.S32.HI R8, RZ, 0x1f, R7 ;  /* 0x0000001fff087819 */ /* 0x000fe40000011407 */
[----:B------:R-:W-:-:S04]  /*0820*/  IADD3 R22, P0, PT, R7, UR12, RZ ;  /* 0x0000000c07167c10 */ /* 0x000fc8000ff1e0ff */
[----:B------:R-:W-:-:S06]  /*0830*/  IADD3.X R23, PT, PT, R8, UR13, RZ, P0, !PT ;  /* 0x0000000d08177c10 */ /* 0x000fcc00087fe4ff */
[----:B------:R-:W3:Y:S01]  /*0840*/  LDG.E.U8 R23, desc[UR6][R22.64] ;  /* 0x0000000616177981 */ /* 0x000ee2000c1e1100 */
[C---:B------:R-:W-:Y:S01]  /*0850*/  IADD3 R20, P1, PT, R7.reuse, UR14, RZ ;  /* 0x0000000e07147c10 */ /* 0x040fe2000ff3e0ff */
[----:B------:R-:W-:Y:S02]  /*0860*/  IMAD.MOV.U32 R10, RZ, RZ, 0x1 ;  /* 0x00000001ff0a7424 */ /* 0x000fe400078e00ff */
[----:B-1----:R-:W-:Y:S01]  /*0870*/  IMAD.WIDE R24, R7, 0x4, R2 ;  /* 0x0000000407187825 */ /* 0x002fe200078e0202 */
[----:B--2---:R-:W-:-:S13]  /*0880*/  ISETP.GE.AND P0, PT, R6, R21, PT ;  /* 0x000000150600720c */ /* 0x004fda0003f06270 */
[----:B------:R-:W-:Y:S01]  /*0890*/  @P0 IMAD.MOV.U32 R6, RZ, RZ, R21 ;  /* 0x000000ffff060224 */ /* 0x000fe200078e0015 */
[----:B------:R-:W-:-:S03]  /*08a0*/  IADD3.X R21, PT, PT, R8, UR15, RZ, P1, !PT ;  /* 0x0000000f08157c10 */ /* 0x000fc60008ffe4ff */
[----:B---3--:R-:W-:Y:S02]  /*08b0*/  IMAD.IADD R27, R23, 0x1, R6 ;  /* 0x00000001171b7824 */ /* 0x008fe400078e0206 */
[----:B------:R1:W-:Y:S04]  /*08c0*/  @!P0 STG.E.U8 desc[UR6][R20.64], RZ ;  /* 0x000000ff14008986 */ /* 0x0003e8000c101106 */
[----:B------:R1:W-:Y:S04]  /*08d0*/  @P0 STG.E.U8 desc[UR6][R20.64], R10 ;  /* 0x0000000a14000986 */ /* 0x0003e8000c101106 */
[----:B------:R1:W-:Y:S01]  /*08e0*/  STG.E desc[UR6][R24.64], R27 ;  /* 0x0000001b18007986 */ /* 0x0003e2000c101906 */
[----:B------:R-:W-:Y:S05]  /*08f0*/  BRA `(.L_x_14) ;  /* 0x0000000000a07947 */ /* 0x000fea0003800000 */
.L_x_13:
[----:B------:R-:W-:-:S13]  /*0900*/  ISETP.NE.AND P0, PT, R0, UR4, PT ;  /* 0x0000000400007c0c */ /* 0x000fda000bf05270 */
        /* <DEDUP_REMOVED lines=19> */
.L_x_15:
[----:B-1----:R-:W-:-:S05]  /*0a40*/  IMAD.WIDE R24, R19, 0x4, R2 ;  /* 0x0000000413187825 */ /* 0x002fca00078e0202 */
[----:B------:R-:W2:Y:S04]  /*0a50*/  LDG.E R27, desc[UR6][R24.64] ;  /* 0x00000006181b7981 */ /* 0x000ea8000c1e1900 */
[----:B------:R-:W2:Y:S01]  /*0a60*/  LDG.E R21, desc[UR6][R24.64+0x4] ;  /* 0x0000040618157981 */ /* 0x000ea2000c1e1900 */
[----:B------:R-:W-:Y:S02]  /*0a70*/  SHF.R.S32.HI R8, RZ, 0x1f, R15 ;  /* 0x0000001fff087819 */ /* 0x000fe4000001140f */
[----:B------:R-:W-:Y:S01]  /*0a80*/  IADD3 R22, P0, PT, R15, UR12, RZ ;  /* 0x0000000c0f167c10 */ /* 0x000fe2000ff1e0ff */
[----:B------:R1:W3:Y:S03]  /*0a90*/  LDG.E R6, desc[UR6][R24.64+-0x4] ;  /* 0xfffffc0618067981 */ /* 0x0002e6000c1e1900 */
[----:B------:R-:W-:-:S05]  /*0aa0*/  IADD3.X R23, PT, PT, R8, UR13, RZ, P0, !PT ;  /* 0x0000000d08177c10 */ /* 0x000fca00087fe4ff */
[----:B------:R-:W4:Y:S01]  /*0ab0*/  LDG.E.U8 R22, desc[UR6][R22.64] ;  /* 0x0000000616167981 */ /* 0x000f22000c1e1100 */
[----:B------:R-:W-:Y:S01]  /*0ac0*/  IMAD.MOV.U32 R10, RZ, RZ, 0xffff ;  /* 0x0000ffffff0a7424 */ /* 0x000fe200078e00ff */
[C---:B------:R-:W-:Y:S01]  /*0ad0*/  IADD3 R20, P2, PT, R15.reuse, UR14, RZ ;  /* 0x0000000e0f147c10 */ /* 0x040fe2000ff5e0ff */
[----:B-1----:R-:W-:Y:S01]  /*0ae0*/  IMAD.WIDE R24, R15, 0x4, R2 ;  /* 0x000000040f187825 */ /* 0x002fe200078e0202 */
[-C--:B--2---:R-:W-:Y:S02]  /*0af0*/  ISETP.GE.AND P0, PT, R27, R21.reuse, PT ;  /* 0x000000151b00720c */ /* 0x084fe40003f06270 */
[----:B---3--:R-:W-:-:S11]  /*0b00*/  ISETP.GE.AND P1, PT, R6, R21, PT ;  /* 0x000000150600720c */ /* 0x008fd60003f26270 */
[----:B------:R-:W-:Y:S02]  /*0b10*/  @P0 VIMNMX R27, PT, PT, R6, R21, PT ;  /* 0x00000015061b0248 */ /* 0x000fe40003fe0100 */
[----:B------:R-:W-:Y:S02]  /*0b20*/  SEL R6, R10, 0x1, !P1 ;  /* 0x000000010a067807 */ /* 0x000fe40004800000 */
[----:B------:R-:W-:Y:S01]  /*0b30*/  IADD3.X R21, PT, PT, R8, UR15, RZ, P2, !PT ;  /* 0x0000000f08157c10 */ /* 0x000fe200097fe4ff */
[----:B----4-:R-:W-:Y:S01]  /*0b40*/  IMAD.IADD R29, R22, 0x1, R27 ;  /* 0x00000001161d7824 */ /* 0x010fe200078e021b */
[----:B------:R-:W-:-:S05]  /*0b50*/  SEL R27, R6, RZ, P0 ;  /* 0x000000ff061b7207 */ /* 0x000fca0000000000 */
[----:B------:R3:W-:Y:S04]  /*0b60*/  STG.E.U8 desc[UR6][R20.64], R27 ;  /* 0x0000001b14007986 */ /* 0x0007e8000c101106 */
[----:B------:R3:W-:Y:S02]  /*0b70*/  STG.E desc[UR6][R24.64], R29 ;  /* 0x0000001d18007986 */ /* 0x0007e4000c101906 */
.L_x_14:
[----:B------:R-:W-:Y:S05]  /*0b80*/  WARPSYNC.ALL ;  /* 0x0000000000007948 */ /* 0x000fea0003800000 */
[----:B------:R-:W-:Y:S06]  /*0b90*/  BAR.SYNC.DEFER_BLOCKING 0x0 ;  /* 0x0000000000007b1d */ /* 0x000fec0000010000 */
.L_x_12:
[----:B0-----:R-:W-:-:S13]  /*0ba0*/  ISETP.GE.AND P0, PT, R0, R5, PT ;  /* 0x000000050000720c */ /* 0x001fda0003f06270 */
[----:B------:R-:W-:Y:S05]  /*0bb0*/  @P0 BRA `(.L_x_16) ;  /* 0x0000000000f80947 */ /* 0x000fea0003800000 */
[----:B------:R-:W-:-:S13]  /*0bc0*/  ISETP.NE.AND P1, PT, R0, RZ, PT ;  /* 0x000000ff0000720c */ /* 0x000fda0003f25270 */
[----:B------:R-:W-:Y:S05]  /*0bd0*/  @!P1 BRA `(.L_x_17) ;  /* 0x0000000000a49947 */ /* 0x000fea0003800000 */
[----:B------:R-:W-:-:S13]  /*0be0*/  ISETP.NE.AND P1, PT, R0, UR4, PT ;  /* 0x0000000400007c0c */ /* 0x000fda000bf25270 */
[----:B------:R-:W-:Y:S05]  /*0bf0*/  @!P1 BRA `(.L_x_18) ;  /* 0x0000000000549947 */ /* 0x000fea0003800000 */
[----:B-123--:R-:W-:-:S05]  /*0c00*/  IMAD.WIDE R24, R15, 0x4, R2 ;  /* 0x000000040f187825 */ /* 0x00efca00078e0202 */
        /* <DEDUP_REMOVED lines=9> */
[----:B0-----:R-:W-:Y:S01]  /*0ca0*/  IMAD.WIDE R24, R17, 0x4, R2 ;  /* 0x0000000411187825 */ /* 0x001fe200078e0202 */
        /* <DEDUP_REMOVED lines=8> */
[----:B------:R0:W-:Y:S01]  /*0d30*/  STG.E desc[UR6][R24.64], R29 ;  /* 0x0000001d18007986 */ /* 0x0001e2000c101906 */
[----:B------:R-:W-:Y:S05]  /*0d40*/  BRA `(.L_x_19) ;  /* 0x00000000008c7947 */ /* 0x000fea0003800000 */
.L_x_18:
[----:B-123--:R-:W-:-:S05]  /*0d50*/  IMAD.WIDE R24, R11, 0x4, R2 ;  /* 0x000000040b187825 */ /* 0x00efca00078e0202 */
        /* <DEDUP_REMOVED lines=8> */
[----:B0-----:R-:W-:Y:S01]  /*0de0*/  IMAD.WIDE R24, R7, 0x4, R2 ;  /* 0x0000000407187825 */ /* 0x001fe200078e0202 */
[----:B--2---:R-:W-:-:S13]  /*0df0*/  ISETP.GE.AND P1, PT, R21, R6, PT ;  /* 0x000000061500720c */ /* 0x004fda0003f26270 */
[----:B------:R-:W-:Y:S01]  /*0e00*/  @!P1 IMAD.MOV.U32 R6, RZ, RZ, R21 ;  /* 0x000000ffff069224 */ /* 0x000fe200078e0015 */
[----:B------:R-:W-:-:S03]  /*0e10*/  IADD3.X R21, PT, PT, R8, UR15, RZ, P2, !PT ;  /* 0x0000000f08157c10 */ /* 0x000fc600097fe4ff */
[----:B---3--:R-:W-:Y:S02]  /*0e20*/  IMAD.IADD R27, R23, 0x1, R6 ;  /* 0x00000001171b7824 */ /* 0x008fe400078e0206 */
[----:B------:R1:W-:Y:S04]  /*0e30*/  @P1 STG.E.U8 desc[UR6][R20.64+-0x1], R10 ;  /* 0xffffff0a14001986 */ /* 0x0003e8000c101106 */
[----:B------:R1:W-:Y:S04]  /*0e40*/  @!P1 STG.E.U8 desc[UR6][R20.64+-0x1], RZ ;  /* 0xffffffff14009986 */ /* 0x0003e8000c101106 */
[----:B------:R1:W-:Y:S01]  /*0e50*/  STG.E desc[UR6][R24.64+-0x4], R27 ;  /* 0xfffffc1b18007986 */ /* 0x0003e2000c101906 */
[----:B------:R-:W-:Y:S05]  /*0e60*/  BRA `(.L_x_19) ;  /* 0x0000000000447947 */ /* 0x000fea0003800000 */
.L_x_17:
        /* <DEDUP_REMOVED lines=16> */
[----:B------:R2:W-:Y:S02]  /*0f70*/  STG.E desc[UR6][R24.64], R27 ;  /* 0x0000001b18007986 */ /* 0x0005e4000c101906 */
.L_x_19:
[----:B------:R-:W-:Y:S05]  /*0f80*/  WARPSYNC.ALL ;  /* 0x0000000000007948 */ /* 0x000fea0003800000 */
[----:B------:R-:W-:Y:S06]  /*0f90*/  BAR.SYNC.DEFER_BLOCKING 0x0 ;  /* 0x0000000000007b1d */ /* 0x000fec0000010000 */
.L_x_16:
[C---:B------:R-:W-:Y:S01]  /*0fa0*/  ISETP.GT.AND P1, PT, R4.reuse, 0x1, PT ;  /* 0x000000010400780c */ /* 0x040fe20003f24270 */
[----:B------:R-:W-:Y:S02]  /*0fb0*/  IMAD.MOV R6, RZ, RZ, -R5 ;  /* 0x000000ffff067224 */ /* 0x000fe400078e0a05 */
[----:B------:R-:W-:Y:S02]  /*0fc0*/  VIADD R4, R4, 0xfffffffe ;  /* 0xfffffffe04047836 */ /* 0x000fe40000000000 */
[C---:B------:R-:W-:Y:S02]  /*0fd0*/  IMAD R7, R6.reuse, 0x2, R7 ;  /* 0x0000000206077824 */ /* 0x040fe400078e0207 */
[C---:B------:R-:W-:Y:S02]  /*0fe0*/  IMAD R11, R6.reuse, 0x2, R11 ;  /* 0x00000002060b7824 */ /* 0x040fe400078e020b */
[C---:B------:R-:W-:Y:S02]  /*0ff0*/  IMAD R9, R6.reuse, 0x2, R9 ;  /* 0x0000000206097824 */ /* 0x040fe400078e0209 */
[----:B------:R-:W-:-:S02]  /*1000*/  IMAD R15, R6, 0x2, R15 ;  /* 0x00000002060f7824 */ /* 0x000fc400078e020f */
[C---:B------:R-:W-:Y:S02]  /*1010*/  IMAD R17, R6.reuse, 0x2, R17 ;  /* 0x0000000206117824 */ /* 0x040fe400078e0211 */
[C---:B------:R-:W-:Y:S02]  /*1020*/  IMAD R19, R6.reuse, 0x2, R19 ;  /* 0x0000000206137824 */ /* 0x040fe400078e0213 */
[----:B------:R-:W-:Y:S01]  /*1030*/  IMAD R13, R6, 0x2, R13 ;  /* 0x00000002060d7824 */ /* 0x000fe200078e020d */
[----:B------:R-:W-:Y:S06]  /*1040*/  @P1 BRA `(.L_x_20) ;  /* 0xfffffff400d81947 */ /* 0x000fec000383ffff */
[----:B------:R-:W-:Y:S05]  /*1050*/  EXIT ;  /* 0x000000000000794d */ /* 0x000fea0003800000 */
.L_x_21:
        /* <DEDUP_REMOVED lines=10> */
.L_x_33:


//--------------------- .text._Z19computeEnergyKernelPhiiPi --------------------------
	.section	.text._Z19computeEnergyKernelPhiiPi,"ax",@progbits
	.align	128
        .global         _Z19computeEnergyKernelPhiiPi
        .type           _Z19computeEnergyKernelPhiiPi,@function
        .size           _Z19computeEnergyKernelPhiiPi,(.L_x_34 - _Z19computeEnergyKernelPhiiPi)
        .other          _Z19computeEnergyKernelPhiiPi,@"STO_CUDA_ENTRY STV_DEFAULT"
_Z19computeEnergyKernelPhiiPi:
.text._Z19computeEnergyKernelPhiiPi:
[----:B------:R-:W-:Y:S01]  /*0000*/  LDC R1, c[0x0][0x37c] ;  /* 0x0000df00ff017b82 */ /* 0x000fe20000000800 */
[----:B------:R-:W0:Y:S07]  /*0010*/  S2R R3, SR_TID.X ;  /* 0x0000000000037919 */ /* 0x000e2e0000002100 */
[----:B------:R-:W0:Y:S01]  /*0020*/  S2UR UR4, SR_CTAID.X ;  /* 0x00000000000479c3 */ /* 0x000e220000002500 */
[----:B------:R-:W1:Y:S07]  /*0030*/  LDCU UR6, c[0x0][0x388] ;  /* 0x00007100ff0677ac */ /* 0x000e6e0008000800 */
[----:B------:R-:W0:Y:S02]  /*0040*/  LDC R0, c[0x0][0x360] ;  /* 0x0000d800ff007b82 */ /* 0x000e240000000800 */
[----:B0-----:R-:W-:-:S05]  /*0050*/  IMAD R0, R0, UR4, R3 ;  /* 0x0000000400007c24 */ /* 0x001fca000f8e0203 */
[----:B-1----:R-:W-:-:S13]  /*0060*/  ISETP.GE.AND P0, PT, R0, UR6, PT ;  /* 0x0000000600007c0c */ /* 0x002fda000bf06270 */
[----:B------:R-:W-:Y:S05]  /*0070*/  @P0 EXIT ;  /* 0x000000000000094d */ /* 0x000fea0003800000 */
[----:B------:R-:W0:Y:S01]  /*0080*/  LDC R3, c[0x0][0x38c] ;  /* 0x0000e300ff037b82 */ /* 0x000e220000000800 */
[----:B------:R-:W1:Y:S01]  /*0090*/  LDCU.64 UR8, c[0x0][0x380] ;  /* 0x00007000ff0877ac */ /* 0x000e620008000a00 */
[----:B------:R-:W2:Y:S01]  /*00a0*/  LDCU.64 UR4, c[0x0][0x358] ;  /* 0x00006b00ff0477ac */ /* 0x000ea20008000a00 */
[----:B0-----:R-:W-:-:S05]  /*00b0*/  IADD3 R3, PT, PT, R3, -0x1, RZ ;  /* 0xffffffff03037810 */ /* 0x001fca0007ffe0ff */
[----:B------:R-:W-:Y:S02]  /*00c0*/  IMAD R7, R3, UR6, R0 ;  /* 0x0000000603077c24 */ /* 0x000fe4000f8e0200 */
[----:B------:R-:W0:Y:S03]  /*00d0*/  LDC.64 R2, c[0x0][0x390] ;  /* 0x0000e400ff027b82 */ /* 0x000e260000000a00 */
[----:B-1----:R-:W-:-:S04]  /*00e0*/  IADD3 R4, P0, PT, R7, UR8, RZ ;  /* 0x0000000807047c10 */ /* 0x002fc8000ff1e0ff */
[----:B------:R-:W-:-:S06]  /*00f0*/  LEA.HI.X.SX32 R5, R7, UR9, 0x1, P0 ;  /* 0x0000000907057c11 */ /* 0x000fcc00080f0eff */
[----:B--2---:R-:W2:Y:S01]  /*0100*/  LDG.E.U8 R5, desc[UR4][R4.64] ;  /* 0x0000000404057981 */ /* 0x004ea2000c1e1100 */
[----:B0-----:R-:W-:-:S05]  /*0110*/  IMAD.WIDE R2, R7, 0x4, R2 ;  /* 0x0000000407027825 */ /* 0x001fca00078e0202 */
[----:B--2---:R-:W-:Y:S01]  /*0120*/  STG.E desc[UR4][R2.64], R5 ;  /* 0x0000000502007986 */ /* 0x004fe2000c101904 */
[----:B------:R-:W-:Y:S05]  /*0130*/  EXIT ;  /* 0x000000000000794d */ /* 0x000fea0003800000 */
.L_x_22:
        /* <DEDUP_REMOVED lines=12> */
.L_x_34:


//--------------------- .text._Z23convertGray2SobelKernelPhiiS_PaS0_h --------------------------
	.section	.text._Z23convertGray2SobelKernelPhiiS_PaS0_h,"ax",@progbits
	.align	128
        .global         _Z23convertGray2SobelKernelPhiiS_PaS0_h
        .type           _Z23convertGray2SobelKernelPhiiS_PaS0_h,@function
        .size           _Z23convertGray2SobelKernelPhiiS_PaS0_h,(.L_x_35 - _Z23convertGray2SobelKernelPhiiS_PaS0_h)
        .other          _Z23convertGray2SobelKernelPhiiS_PaS0_h,@"STO_CUDA_ENTRY STV_DEFAULT"
_Z23convertGray2SobelKernelPhiiS_PaS0_h:
.text._Z23convertGray2SobelKernelPhiiS_PaS0_h:
[----:B------:R-:W-:Y:S01]  /*0000*/  LDC R1, c[0x0][0x37c] ;  /* 0x0000df00ff017b82 */ /* 0x000fe20000000800 */
[----:B------:R-:W0:Y:S07]  /*0010*/  S2R R3, SR_TID.Y ;  /* 0x0000000000037919 */ /* 0x000e2e0000002200 */
[----:B------:R-:W0:Y:S01]  /*0020*/  S2UR UR4, SR_CTAID.Y ;  /* 0x00000000000479c3 */ /* 0x000e220000002600 */
[----:B------:R-:W1:Y:S01]  /*0030*/  LDCU.64 UR16, c[0x0][0x388] ;  /* 0x00007100ff1077ac */ /* 0x000e620008000a00 */
[----:B------:R-:W2:Y:S06]  /*0040*/  S2R R0, SR_TID.X ;  /* 0x0000000000007919 */ /* 0x000eac0000002100 */
[----:B------:R-:W0:Y:S08]  /*0050*/  LDC R8, c[0x0][0x364] ;  /* 0x0000d900ff087b82 */ /* 0x000e300000000800 */
[----:B------:R-:W2:Y:S08]  /*0060*/  S2UR UR5, SR_CTAID.X ;  /* 0x00000000000579c3 */ /* 0x000eb00000002500 */
[----:B------:R-:W2:Y:S01]  /*0070*/  LDC R9, c[0x0][0x360] ;  /* 0x0000d800ff097b82 */ /* 0x000ea20000000800 */
[----:B0-----:R-:W-:-:S05]  /*0080*/  IMAD R8, R8, UR4, R3 ;  /* 0x0000000408087c24 */ /* 0x001fca000f8e0203 */
[----:B-1----:R-:W-:Y:S01]  /*0090*/  ISETP.GE.AND P0, PT, R8, UR17, PT ;  /* 0x0000001108007c0c */ /* 0x002fe2000bf06270 */
[----:B--2---:R-:W-:-:S05]  /*00a0*/  IMAD R9, R9, UR5, R0 ;  /* 0x0000000509097c24 */ /* 0x004fca000f8e0200 */
[----:B------:R-:W-:-:S13]  /*00b0*/  ISETP.GE.OR P0, PT, R9, UR16, P0 ;  /* 0x0000001009007c0c */ /* 0x000fda0008706670 */
[----:B------:R-:W-:Y:S05]  /*00c0*/  @P0 EXIT ;  /* 0x000000000000094d */ /* 0x000fea0003800000 */
[----:B------:R-:W0:Y:S01]  /*00d0*/  LDCU.U8 UR17, c[0x0][0x3a8] ;  /* 0x00007500ff1177ac */ /* 0x000e220008000000 */
[----:B------:R-:W-:Y:S02]  /*00e0*/  IMAD.MOV.U32 R20, RZ, RZ, RZ ;  /* 0x000000ffff147224 */ /* 0x000fe400078e00ff */
[----:B------:R-:W-:Y:S01]  /*00f0*/  IMAD.MOV.U32 R16, RZ, RZ, RZ ;  /* 0x000000ffff107224 */ /* 0x000fe200078e00ff */
[----:B------:R-:W1:Y:S01]  /*0100*/  LDCU.64 UR18, c[0x0][0x358] ;  /* 0x00006b00ff1277ac */ /* 0x000e620008000a00 */
[----:B0-----:R-:W-:-:S09]  /*0110*/  UISETP.NE.AND UP0, UPT, UR17, URZ, UPT ;  /* 0x000000ff1100728c */ /* 0x001fd2000bf05270 */
[----:B-1----:R-:W-:Y:S05]  /*0120*/  BRA.U !UP0, `(.L_x_23) ;  /* 0x0000001108587547 */ /* 0x002fea000b800000 */
[----:B------:R-:W-:Y:S01]  /*0130*/  ULOP3.LUT UR4, UR17, 0x7, URZ, 0xc0, !UPT ;  /* 0x0000000711047892 */ /* 0x000fe2000f8ec0ff */
[----:B------:R-:W-:Y:S01]  /*0140*/  PRMT R12, R12, 0x3340, R12 ;  /* 0x000033400c0c7816 */ /* 0x000fe2000000000c */
[----:B------:R-:W-:Y:S01]  /*0150*/  USHF.R.U32.HI UR5, URZ, 0x1, UR17 ;  /* 0x00000001ff057899 */ /* 0x000fe20008011611 */
[----:B------:R-:W-:Y:S01]  /*0160*/  IMAD.MOV.U32 R16, RZ, RZ, RZ ;  /* 0x000000ffff107224 */ /* 0x000fe200078e00ff */
[----:B------:R-:W-:Y:S01]  /*0170*/  UIADD3 UR4, UPT, UPT, UR4, -0x1, URZ ;  /* 0xffffffff04047890 */ /* 0x000fe2000fffe0ff */
[----:B------:R-:W-:Y:S01]  /*0180*/  IMAD.MOV.U32 R20, RZ, RZ, RZ ;  /* 0x000000ffff147224 */ /* 0x000fe200078e00ff */
[----:B------:R-:W-:Y:S02]  /*0190*/  ULOP3.LUT UR6, UR17, 0x1, URZ, 0xc0, !UPT ;  /* 0x0000000111067892 */ /* 0x000fe4000f8ec0ff */
[----:B------:R-:W-:Y:S01]  /*01a0*/  ULOP3.LUT UR4, UR4, 0xffff, URZ, 0xc0, !UPT ;  /* 0x0000ffff04047892 */ /* 0x000fe2000f8ec0ff */
[----:B------:R-:W-:Y:S01]  /*01b0*/  VIADD R13, R8, -UR5 ;  /* 0x80000005080d7c36 */ /* 0x000fe20008000000 */
[----:B------:R-:W-:Y:S01]  /*01c0*/  UIADD3 UR20, UPT, UPT, UR16, -0x1, URZ ;  /* 0xffffffff10147890 */ /* 0x000fe2000fffe0ff */
[----:B------:R-:W-:Y:S01]  /*01d0*/  VIADD R14, R9, -UR5 ;  /* 0x80000005090e7c36 */ /* 0x000fe20008000000 */
[----:B------:R-:W-:-:S02]  /*01e0*/  UISETP.GE.U32.AND UP1, UPT, UR4, 0x3, UPT ;  /* 0x000000030400788c */ /* 0x000fc4000bf26070 */
[----:B------:R-:W-:Y:S02]  /*01f0*/  ULOP3.LUT UR21, UR17, 0x3, URZ, 0xc0, !UPT ;  /* 0x0000000311157892 */ /* 0x000fe4000f8ec0ff */
[----:B------:R-:W-:Y:S01]  /*0200*/  UISETP.NE.U32.AND UP0, UPT, UR6, 0x1, UPT ;  /* 0x000000010600788c */ /* 0x000fe2000bf05070 */
[----:B------:R-:W-:-:S10]  /*0210*/  UMOV UR4, URZ ;  /* 0x000000ff00047c82 */ /* 0x000fd40008000000 */
.L_x_29:
[----:B------:R-:W0:Y:S01]  /*0220*/  LDC R0, c[0x0][0x38c] ;  /* 0x0000e300ff007b82 */ /* 0x000e220000000800 */
[----:B------:R-:W-:Y:S01]  /*0230*/  UISETP.GE.U32.AND UP3, UPT, UR17, 0x8, UPT ;  /* 0x000000081100788c */ /* 0x000fe2000bf66070 */
[----:B------:R-:W-:Y:S01]  /*0240*/  VIADDMNMX R11, R13, UR4, RZ, !PT ;  /* 0x000000040d0b7c46 */ /* 0x000fe2000f8001ff */
[----:B------:R-:W-:Y:S02]  /*0250*/  UIMAD UR11, UR17, UR4, URZ ;  /* 0x00000004110b72a4 */ /* 0x000fe4000f8e02ff */
[----:B------:R-:W-:Y:S01]  /*0260*/  UIADD3 UR4, UPT, UPT, UR4, 0x1, URZ ;  /* 0x0000000104047890 */ /* 0x000fe2000fffe0ff */
[----:B------:R-:W-:-:S03]  /*0270*/  UMOV UR5, URZ ;  /* 0x000000ff00057c82 */ /* 0x000fc60008000000 */
[----:B------:R-:W-:Y:S01]  /*0280*/  UISETP.NE.AND UP2, UPT, UR4, UR17, UPT ;  /* 0x000000110400728c */ /* 0x000fe2000bf45270 */
[----:B0-----:R-:W-:Y:S01]  /*0290*/  VIADDMNMX R11, R0, 0xffffffff, R11, PT ;  /* 0xffffffff000b7846 */ /* 0x001fe2000380010b */
[----:B------:R-:W-:Y:S09]  /*02a0*/  BRA.U !UP3, `(.L_x_24) ;  /* 0x000000050ba87547 */ /* 0x000ff2000b800000 */
[----:B------:R-:W0:Y:S01]  /*02b0*/  LDCU UR9, c[0x0][0x388] ;  /* 0x00007100ff0977ac */ /* 0x000e220008000800 */
[----:B------:R-:W1:Y:S01]  /*02c0*/  LDCU.64 UR12, c[0x0][0x398] ;  /* 0x00007300ff0c77ac */ /* 0x000e620008000a00 */
[----:B------:R-:W2:Y:S01]  /*02d0*/  LDCU.64 UR14, c[0x0][0x3a0] ;  /* 0x00007400ff0e77ac */ /* 0x000ea20008000a00 */
[----:B------:R-:W3:Y:S01]  /*02e0*/  LDCU.64 UR22, c[0x0][0x380] ;  /* 0x00007000ff1677ac */ /* 0x000ee20008000a00 */
[----:B------:R-:W-:-:S05]  /*02f0*/  UMOV UR5, URZ ;  /* 0x000000ff00057c82 */ /* 0x000fca0008000000 */
.L_x_25:
[----:B------:R-:W-:Y:S01]  /*0300*/  VIADD R2, R14, UR5 ;  /* 0x000000050e027c36 */ /* 0x000fe20008000000 */
[----:B------:R-:W-:-:S04]  /*0310*/  UIADD3 UR6, UPT, UPT, UR11, UR5, URZ ;  /* 0x000000050b067290 */ /* 0x000fc8000fffe0ff */
[C---:B------:R-:W-:Y:S01]  /*0320*/  VIADDMNMX R3, R2.reuse, 0x1, RZ, !PT ;  /* 0x0000000102037846 */ /* 0x040fe200078001ff */
[----:B-1----:R-:W-:Y:S01]  /*0330*/  UIADD3 UR7, UP3, UPT, UR6, UR12, URZ ;  /* 0x0000000c06077290 */ /* 0x002fe2000ff7e0ff */
[C---:B------:R-:W-:Y:S02]  /*0340*/  VIADDMNMX R5, R2.reuse, 0x2, RZ, !PT ;  /* 0x0000000202057846 */ /* 0x040fe400078001ff */
[----:B------:R-:W-:Y:S02]  /*0350*/  VIMNMX R4, PT, PT, R3, UR20, PT ;  /* 0x0000001403047c48 */ /* 0x000fe4000bfe0100 */
[----:B------:R-:W-:Y:S02]  /*0360*/  VIMNMX R0, PT, PT, RZ, R2, !PT ;  /* 0x00000002ff007248 */ /* 0x000fe40007fe0100 */
[----:B------:R-:W-:Y:S01]  /*0370*/  VIADDMNMX R3, R2, 0x3, RZ, !PT ;  /* 0x0000000302037846 */ /* 0x000fe200078001ff */
[----:B0-----:R-:W-:Y:S01]  /*0380*/  IMAD R4, R11, UR9, R4 ;  /* 0x000000090b047c24 */ /* 0x001fe2000f8e0204 */
[----:B------:R-:W-:-:S02]  /*0390*/  VIMNMX R6, PT, PT, R5, UR20, PT ;  /* 0x0000001405067c48 */ /* 0x000fc4000bfe0100 */
[----:B------:R-:W-:Y:S01]  /*03a0*/  VIMNMX R0, PT, PT, R0, UR20, PT ;  /* 0x0000001400007c48 */ /* 0x000fe2000bfe0100 */
[----:B------:R-:W-:Y:S01]  /*03b0*/  UIADD3.X UR8, UPT, UPT, URZ, UR13, URZ, UP3, !UPT ;  /* 0x0000000dff087290 */ /* 0x000fe20009ffe4ff */
[----:B------:R-:W-:Y:S01]  /*03c0*/  VIMNMX R10, PT, PT, R3, UR20, PT ;  /* 0x00000014030a7c48 */ /* 0x000fe2000bfe0100 */
[C---:B------:R-:W-:Y:S01]  /*03d0*/  IMAD R3, R11.reuse, UR9, R6 ;  /* 0x000000090b037c24 */ /* 0x040fe2000f8e0206 */
[C---:B---3--:R-:W-:Y:S01]  /*03e0*/  IADD3 R6, P1, PT, R4.reuse, UR22, RZ ;  /* 0x0000001604067c10 */ /* 0x048fe2000ff3e0ff */
[C---:B------:R-:W-:Y:S02]  /*03f0*/  IMAD R0, R11.reuse, UR9, R0 ;  /* 0x000000090b007c24 */ /* 0x040fe4000f8e0200 */
[----:B------:R-:W-:Y:S01]  /*0400*/  IMAD.U32 R5, RZ, RZ, UR8 ;  /* 0x00000008ff057e24 */ /* 0x000fe2000f8e00ff */
[----:B------:R-:W-:Y:S01]  /*0410*/  LEA.HI.X.SX32 R7, R4, UR23, 0x1, P1 ;  /* 0x0000001704077c11 */ /* 0x000fe200088f0eff */
[----:B------:R-:W-:Y:S01]  /*0420*/  IMAD.U32 R4, RZ, RZ, UR7 ;  /* 0x00000007ff047e24 */ /* 0x000fe2000f8e00ff */
[----:B------:R-:W-:Y:S01]  /*0430*/  IADD3 R18, P0, PT, R0, UR22, RZ ;  /* 0x0000001600127c10 */ /* 0x000fe2000ff1e0ff */
[----:B------:R-:W-:-:S03]  /*0440*/  IMAD R10, R11, UR9, R10 ;  /* 0x000000090b0a7c24 */ /* 0x000fc6000f8e020a */
[----:B------:R-:W-:Y:S01]  /*0450*/  LEA.HI.X.SX32 R19, R0, UR23, 0x1, P0 ;  /* 0x0000001700137c11 */ /* 0x000fe200080f0eff */
[----:B------:R-:W3:Y:S01]  /*0460*/  LDG.E.U8 R27, desc[UR18][R4.64+0x1] ;  /* 0x00000112041b7981 */ /* 0x000ee2000c1e1100 */
[C---:B------:R-:W-:Y:S02]  /*0470*/  IADD3 R22, P0, PT, R3.reuse, UR22, RZ ;  /* 0x0000001603167c10 */ /* 0x040fe4000ff1e0ff */
[C---:B------:R-:W-:Y:S01]  /*0480*/  IADD3 R24, P1, PT, R10.reuse, UR22, RZ ;  /* 0x000000160a187c10 */ /* 0x040fe2000ff3e0ff */
[----:B------:R-:W3:Y:S01]  /*0490*/  LDG.E.U8 R29, desc[UR18][R4.64] ;  /* 0x00000012041d7981 */ /* 0x000ee2000c1e1100 */
[----:B------:R-:W-:Y:S02]  /*04a0*/  LEA.HI.X.SX32 R23, R3, UR23, 0x1, P0 ;  /* 0x0000001703177c11 */ /* 0x000fe400080f0eff */
[----:B------:R-:W-:Y:S01]  /*04b0*/  LEA.HI.X.SX32 R25, R10, UR23, 0x1, P1 ;  /* 0x000000170a197c11 */ /* 0x000fe200088f0eff */
[----:B------:R-:W4:Y:S04]  /*04c0*/  LDG.E.U8 R28, desc[UR18][R4.64+0x3] ;  /* 0x00000312041c7981 */ /* 0x000f28000c1e1100 */
[----:B------:R-:W4:Y:S04]  /*04d0*/  LDG.E.U8 R15, desc[UR18][R4.64+0x2] ;  /* 0x00000212040f7981 */ /* 0x000f28000c1e1100 */
[----:B------:R-:W5:Y:S04]  /*04e0*/  LDG.E.U8 R18, desc[UR18][R18.64] ;  /* 0x0000001212127981 */ /* 0x000f68000c1e1100 */
[----:B------:R-:W5:Y:S04]  /*04f0*/  LDG.E.U8 R7, desc[UR18][R6.64] ;  /* 0x0000001206077981 */ /* 0x000f68000c1e1100 */
[----:B------:R-:W5:Y:S04]  /*0500*/  LDG.E.U8 R23, desc[UR18][R22.64] ;  /* 0x0000001216177981 */ /* 0x000f68000c1e1100 */
[----:B------:R-:W5:Y:S04]  /*0510*/  LDG.E.U8 R24, desc[UR18][R24.64] ;  /* 0x0000001218187981 */ /* 0x000f68000c1e1100 */
[----:B------:R-:W5:Y:S04]  /*0520*/  LDG.E.U8 R3, desc[UR18][R4.64+0x7] ;  /* 0x0000071204037981 */ /* 0x000f68000c1e1100 */
[----:B------:R-:W5:Y:S04]  /*0530*/  LDG.E.U8 R0, desc[UR18][R4.64+0x6] ;  /* 0x0000061204007981 */ /* 0x000f68000c1e1100 */
[----:B------:R-:W5:Y:S04]  /*0540*/  LDG.E.U8 R17, desc[UR18][R4.64+0x5] ;  /* 0x0000051204117981 */ /* 0x000f68000c1e1100 */
[----:B------:R0:W5:Y:S02]  /*0550*/  LDG.E.U8 R26, desc[UR18][R4.64+0x4] ;  /* 0x00000412041a7981 */ /* 0x000164000c1e1100 */
[----:B0-----:R-:W-:-:S04]  /*0560*/  VIADDMNMX R4, R2, 0x4, RZ, !PT ;  /* 0x0000000402047846 */ /* 0x001fc800078001ff */
[----:B------:R-:W-:-:S05]  /*0570*/  VIMNMX R4, PT, PT, R4, UR20, PT ;  /* 0x0000001404047c48 */ /* 0x000fca000bfe0100 */
[----:B------:R-:W-:-:S05]  /*0580*/  IMAD R5, R11, UR9, R4 ;  /* 0x000000090b057c24 */ /* 0x000fca000f8e0204 */
[----:B------:R-:W-:-:S04]  /*0590*/  IADD3 R4, P0, PT, R5, UR22, RZ ;  /* 0x0000001605047c10 */ /* 0x000fc8000ff1e0ff */
[----:B------:R-:W-:Y:S01]  /*05a0*/  LEA.HI.X.SX32 R5, R5, UR23, 0x1, P0 ;  /* 0x0000001705057c11 */ /* 0x000fe200080f0eff */
[----:B--2---:R-:W-:-:S04]  /*05b0*/  UIADD3 UR6, UP3, UPT, UR6, UR14, URZ ;  /* 0x0000000e06067290 */ /* 0x004fc8000ff7e0ff */
[----:B------:R-:W-:Y:S02]  /*05c0*/  UIADD3.X UR7, UPT, UPT, URZ, UR15, URZ, UP3, !UPT ;  /* 0x0000000fff077290 */ /* 0x000fe40009ffe4ff */
[----:B------:R-:W-:Y:S01]  /*05d0*/  IMAD.U32 R6, RZ, RZ, UR6 ;  /* 0x00000006ff067e24 */ /* 0x000fe2000f8e00ff */
[----:B---3--:R-:W-:Y:S02]  /*05e0*/  PRMT R29, R29, 0x3340, R27 ;  /* 0x000033401d1d7816 */ /* 0x008fe4000000001b */
[----:B------:R0:W2:Y:S02]  /*05f0*/  LDG.E.U8 R27, desc[UR18][R4.64] ;  /* 0x00000012041b7981 */ /* 0x0000a4000c1e1100 */
[----:B0-----:R-:W-:Y:S02]  /*0600*/  VIADDMNMX R4, R2, 0x5, RZ, !PT ;  /* 0x0000000502047846 */ /* 0x001fe400078001ff */
[----:B----4-:R-:W-:Y:S02]  /*0610*/  PRMT R28, R15, 0x3340, R28 ;  /* 0x000033400f1c7816 */ /* 0x010fe4000000001c */
[----:B------:R-:W-:-:S02]  /*0620*/  VIMNMX R4, PT, PT, R4, UR20, PT ;  /* 0x0000001404047c48 */ /* 0x000fc4000bfe0100 */
[----:B-----5:R-:W-:Y:S01]  /*0630*/  PRMT R18, R18, 0x3340, R7 ;  /* 0x0000334012127816 */ /* 0x020fe20000000007 */
[----:B------:R-:W-:Y:S01]  /*0640*/  IMAD.U32 R7, RZ, RZ, UR7 ;  /* 0x00000007ff077e24 */ /* 0x000fe2000f8e00ff */
[----:B------:R-:W-:Y:S01]  /*0650*/  PRMT R28, R29, 0x5410, R28 ;  /* 0x000054101d1c7816 */ /* 0x000fe2000000001c */
[----:B------:R-:W-:Y:S01]  /*0660*/  IMAD R4, R11, UR9, R4 ;  /* 0x000000090b047c24 */ /* 0x000fe2000f8e0204 */
[----:B------:R-:W-:Y:S02]  /*0670*/  VIADDMNMX R29, R2, 0x6, RZ, !PT ;  /* 0x00000006021d7846 */ /* 0x000fe400078001ff */
[----:B------:R-:W-:Y:S01]  /*0680*/  PRMT R19, R23, 0x3340, R24 ;  /* 0x0000334017137816 */ /* 0x000fe20000000018 */
[----:B------:R-:W3:Y:S01]  /*0690*/  LDG.E.U8 R22, desc[UR18][R6.64+0x3] ;  /* 0x0000031206167981 */ /* 0x000ee2000c1e1100 */
[----:B------:R-:W-:Y:S02]  /*06a0*/  VIMNMX R29, PT, PT, R29, UR20, PT ;  /* 0x000000141d1d7c48 */ /* 0x000fe4000bfe0100 */
[----:B------:R-:W-:Y:S01]  /*06b0*/  PRMT R19, R18, 0x5410, R19 ;  /* 0x0000541012137816 */ /* 0x000fe20000000013 */
[----:B------:R-:W3:Y:S01]  /*06c0*/  LDG.E.U8 R25, desc[UR18][R6.64+0x2] ;  /* 0x0000021206197981 */ /* 0x000ee2000c1e1100 */
[----:B------:R-:W-:-:S03]  /*06d0*/  VIADDMNMX R2, R2, 0x7, RZ, !PT ;  /* 0x0000000702027846 */ /* 0x000fc600078001ff */
[----:B------:R-:W4:Y:S04]  /*06e0*/  LDG.E.U8 R15, desc[UR18][R6.64+0x1] ;  /* 0x00000112060f7981 */ /* 0x000f28000c1e1100 */
[----:B------:R-:W4:Y:S04]  /*06f0*/  LDG.E.U8 R24, desc[UR18][R6.64] ;  /* 0x0000001206187981 */ /* 0x000f28000c1e1100 */
[----:B------:R-:W5:Y:S04]  /*0700*/  LDG.E.U8 R18, desc[UR18][R6.64+0x7] ;  /* 0x0000071206127981 */ /* 0x000f68000c1e1100 */
[----:B------:R-:W5:Y:S04]  /*0710*/  LDG.E.U8 R23, desc[UR18][R6.64+0x6] ;  /* 0x0000061206177981 */ /* 0x000f68000c1e1100 */
[----:B------:R-:W2:Y:S04]  /*0720*/  LDG.E.U8 R10, desc[UR18][R6.64+0x5] ;  /* 0x00000512060a7981 */ /* 0x000ea8000c1e1100 */
[----:B------:R0:W2:Y:S01]  /*0730*/  LDG.E.U8 R21, desc[UR18][R6.64+0x4] ;  /* 0x0000041206157981 */ /* 0x0000a2000c1e1100 */
[----:B------:R-:W-:-:S02]  /*0740*/  VIMNMX R5, PT, PT, R2, UR20, PT ;  /* 0x0000001402057c48 */ /* 0x000fc4000bfe0100 */
[----:B0-----:R-:W-:-:S04]  /*0750*/  IADD3 R6, P0, PT, R4, UR22, RZ ;  /* 0x0000001604067c10 */ /* 0x001fc8000ff1e0ff */
[----:B------:R-:W-:Y:S01]  /*0760*/  LEA.HI.X.SX32 R7, R4, UR23, 0x1, P0 ;  /* 0x0000001704077c11 */ /* 0x000fe200080f0eff */
[C---:B------:R-:W-:Y:S02]  /*0770*/  IMAD R4, R11.reuse, UR9, R29 ;  /* 0x000000090b047c24 */ /* 0x040fe4000f8e021d */
[----:B------:R-:W-:Y:S01]  /*0780*/  IMAD R5, R11, UR9, R5 ;  /* 0x000000090b057c24 */ /* 0x000fe2000f8e0205 */
[----:B------:R-:W-:Y:S01]  /*0790*/  PRMT R0, R0, 0x3340, R3 ;  /* 0x0000334000007816 */ /* 0x000fe20000000003 */
[----:B------:R-:W2:Y:S01]  /*07a0*/  LDG.E.U8 R6, desc[UR18][R6.64] ;  /* 0x0000001206067981 */ /* 0x000ea2000c1e1100 */
[----:B------:R-:W-:-:S04]  /*07b0*/  IADD3 R2, P0, PT, R4, UR22, RZ ;  /* 0x0000001604027c10 */ /* 0x000fc8000ff1e0ff */
[----:B------:R-:W-:Y:S02]  /*07c0*/  LEA.HI.X.SX32 R3, R4, UR23, 0x1, P0 ;  /* 0x0000001704037c11 */ /* 0x000fe400080f0eff */
[----:B------:R-:W-:-:S03]  /*07d0*/  IADD3 R4, P0, PT, R5, UR22, RZ ;  /* 0x0000001605047c10 */ /* 0x000fc6000ff1e0ff */
[----:B------:R-:W2:Y:S01]  /*07e0*/  LDG.E.U8 R2, desc[UR18][R2.64] ;  /* 0x0000001202027981 */ /* 0x000ea2000c1e1100 */
[----:B------:R-:W-:-:S06]  /*07f0*/  LEA.HI.X.SX32 R5, R5, UR23, 0x1, P0 ;  /* 0x0000001705057c11 */ /* 0x000fcc00080f0eff */
[----:B------:R-:W2:Y:S01]  /*0800*/  LDG.E.U8 R5, desc[UR18][R4.64] ;  /* 0x0000001204057981 */ /* 0x000ea2000c1e1100 */
[----:B------:R-:W-:Y:S02]  /*0810*/  ULOP3.LUT UR6, UR17, 0xf8, URZ, 0xc0, !UPT ;  /* 0x000000f811067892 */ /* 0x000fe4000f8ec0ff */
[----:B------:R-:W-:Y:S01]  /*0820*/  UIADD3 UR5, UPT, UPT, UR5, 0x8, URZ ;  /* 0x0000000805057890 */ /* 0x000fe2000fffe0ff */
[----:B------:R-:W-:-:S03]  /*0830*/  PRMT R17, R26, 0x3340, R17 ;  /* 0x000033401a117816 */ /* 0x000fc60000000011 */
[----:B------:R-:W-:Y:S01]  /*0840*/  UISETP.NE.AND UP3, UPT, UR5, UR6, UPT ;  /* 0x000000060500728c */ /* 0x000fe2000bf65270 */
[----:B------:R-:W-:Y:S01]  /*0850*/  PRMT R17, R17, 0x5410, R0 ;  /* 0x0000541011117816 */ /* 0x000fe20000000000 */
[----:B------:R-:W-:Y:S01]  /*0860*/  IDP.4A.U8.S8 R20, R19, R28, R20 ;  /* 0x0000001c13147226 */ /* 0x000fe20000000414 */
[----:B---3--:R-:W-:Y:S02]  /*0870*/  PRMT R22, R25, 0x3340, R22 ;  /* 0x0000334019167816 */ /* 0x008fe40000000016 */
[----:B----4-:R-:W-:-:S04]  /*0880*/  PRMT R15, R24, 0x3340, R15 ;  /* 0x00003340180f7816 */ /* 0x010fc8000000000f */
[----:B------:R-:W-:Y:S02]  /*0890*/  PRMT R15, R15, 0x5410, R22 ;  /* 0x000054100f0f7816 */ /* 0x000fe40000000016 */
[----:B-----5:R-:W-:-:S03]  /*08a0*/  PRMT R18, R23, 0x3340, R18 ;  /* 0x0000334017127816 */ /* 0x020fc60000000012 */
[----:B------:R-:W-:Y:S01]  /*08b0*/  IDP.4A.U8.S8 R15, R19, R15, R16 ;  /* 0x0000000f130f7226 */ /* 0x000fe20000000410 */
[----:B--2---:R-:W-:-:S04]  /*08c0*/  PRMT R21, R21, 0x3340, R10 ;  /* 0x0000334015157816 */ /* 0x004fc8000000000a */
[----:B------:R-:W-:Y:S02]  /*08d0*/  PRMT R18, R21, 0x5410, R18 ;  /* 0x0000541015127816 */ /* 0x000fe40000000012 */
[----:B------:R-:W-:Y:S02]  /*08e0*/  PRMT R27, R27, 0x3340, R6 ;  /* 0x000033401b1b7816 */ /* 0x000fe40000000006 */
[----:B------:R-:W-:-:S04]  /*08f0*/  PRMT R2, R2, 0x3340, R5 ;  /* 0x0000334002027816 */ /* 0x000fc80000000005 */
[----:B------:R-:W-:-:S05]  /*0900*/  PRMT R2, R27, 0x5410, R2 ;  /* 0x000054101b027816 */ /* 0x000fca0000000002 */
[C---:B------:R-:W-:Y:S02]  /*0910*/  IDP.4A.U8.S8 R20, R2.reuse, R17, R20 ;  /* 0x0000001102147226 */ /* 0x040fe40000000414 */
[----:B------:R-:W-:Y:S01]  /*0920*/  IDP.4A.U8.S8 R16, R2, R18, R15 ;  /* 0x0000001202107226 */ /* 0x000fe2000000040f */
[----:B------:R-:W-:Y:S06]  /*0930*/  BRA.U UP3, `(.L_x_25) ;  /* 0xfffffff903707547 */ /* 0x000fec000b83ffff */
[----:B------:R-:W-:-:S05]  /*0940*/  UMOV UR5, UR6 ;  /* 0x0000000600057c82 */ /* 0x000fca0008000000 */
.L_x_24:
[----:B------:R-:W-:-:S09]  /*0950*/  ULOP3.LUT UP3, URZ, UR17, 0x7, URZ, 0xc0, !UPT ;  /* 0x0000000711ff7892 */ /* 0x000fd2000f86c0ff */
[----:B------:R-:W-:Y:S05]  /*0960*/  BRA.U !UP3, `(.L_x_26) ;  /* 0x000000090b447547 */ /* 0x000fea000b800000 */
[----:B------:R-:W-:Y:S01]  /*0970*/  UISETP.NE.AND UP3, UPT, UR21, URZ, UPT ;  /* 0x000000ff1500728c */ /* 0x000fe2000bf65270 */
[----:B------:R-:W-:Y:S10]  /*0980*/  BRA.U !UP1, `(.L_x_27) ;  /* 0x0000000509107547 */ /* 0x000ff4000b800000 */
[----:B------:R-:W0:Y:S01]  /*0990*/  LDCU.64 UR12, c[0x0][0x398] ;  /* 0x00007300ff0c77ac */ /* 0x000e220008000a00 */
[----:B------:R-:W-:Y:S02]  /*09a0*/  UIADD3 UR6, UPT, UPT, UR11, UR5, URZ ;  /* 0x000000050b067290 */ /* 0x000fe4000fffe0ff */
[----:B------:R-:W-:Y:S01]  /*09b0*/  UIADD3 UR7, UP5, UPT, UR11, UR5, URZ ;  /* 0x000000050b077290 */ /* 0x000fe2000ffbe0ff */
[----:B------:R-:W1:Y:S03]  /*09c0*/  LDCU.64 UR14, c[0x0][0x3a0] ;  /* 0x00007400ff0e77ac */ /* 0x000e660008000a00 */
[----:B------:R-:W-:Y:S02]  /*09d0*/  UIADD3.X UR8, UPT, UPT, URZ, URZ, URZ, UP5, !UPT ;  /* 0x000000ffff087290 */ /* 0x000fe4000affe4ff */
[----:B0-----:R-:W-:Y:S02]  /*09e0*/  UIADD3 UR22, UP4, UPT, UR6, UR12, URZ ;  /* 0x0000000c06167290 */ /* 0x001fe4000ff9e0ff */
[----:B------:R-:W-:-:S02]  /*09f0*/  UIADD3 UR9, UP5, UPT, UR7, UR12, URZ ;  /* 0x0000000c07097290 */ /* 0x000fc4000ffbe0ff */
[----:B------:R-:W-:Y:S02]  /*0a00*/  UIADD3.X UR12, UPT, UPT, URZ, UR13, URZ, UP4, !UPT ;  /* 0x0000000dff0c7290 */ /* 0x000fe4000a7fe4ff */
[----:B------:R-:W-:Y:S01]  /*0a10*/  UIADD3.X UR10, UPT, UPT, UR8, UR13, URZ, UP5, !UPT ;  /* 0x0000000d080a7290 */ /* 0x000fe2000affe4ff */
[----:B------:R-:W-:Y:S01]  /*0a20*/  IMAD.U32 R4, RZ, RZ, UR22 ;  /* 0x00000016ff047e24 */ /* 0x000fe2000f8e00ff */
[----:B------:R-:W0:Y:S01]  /*0a30*/  LDCU UR13, c[0x0][0x388] ;  /* 0x00007100ff0d77ac */ /* 0x000e220008000800 */
[----:B------:R-:W-:Y:S02]  /*0a40*/  VIADD R6, R14, UR5 ;  /* 0x000000050e067c36 */ /* 0x000fe40008000000 */
[----:B------:R-:W-:Y:S01]  /*0a50*/  IMAD.U32 R5, RZ, RZ, UR12 ;  /* 0x0000000cff057e24 */ /* 0x000fe2000f8e00ff */
[----:B------:R-:W2:Y:S01]  /*0a60*/  LDCU.64 UR22, c[0x0][0x380] ;  /* 0x00007000ff1677ac */ /* 0x000ea20008000a00 */
[----:B------:R-:W-:Y:S02]  /*0a70*/  IMAD.U32 R2, RZ, RZ, UR9 ;  /* 0x00000009ff027e24 */ /* 0x000fe4000f8e00ff */
[----:B------:R-:W-:Y:S01]  /*0a80*/  IMAD.U32 R3, RZ, RZ, UR10 ;  /* 0x0000000aff037e24 */ /* 0x000fe2000f8e00ff */
[----:B------:R3:W4:Y:S01]  /*0a90*/  LDG.E.U8 R10, desc[UR18][R4.64] ;  /* 0x00000012040a7981 */ /* 0x000722000c1e1100 */
[C---:B------:R-:W-:Y:S01]  /*0aa0*/  VIADDMNMX R7, R6.reuse, 0x2, RZ, !PT ;  /* 0x0000000206077846 */ /* 0x040fe200078001ff */
[----:B-1----:R-:W-:Y:S01]  /*0ab0*/  UIADD3 UR6, UP4, UPT, UR6, UR14, URZ ;  /* 0x0000000e06067290 */ /* 0x002fe2000ff9e0ff */
[C---:B------:R-:W-:Y:S01]  /*0ac0*/  VIADDMNMX R18, R6.reuse, 0x3, RZ, !PT ;  /* 0x0000000306127846 */ /* 0x040fe200078001ff */
[----:B------:R-:W4:Y:S04]  /*0ad0*/  LDG.E.U8 R17, desc[UR18][R2.64+0x3] ;  /* 0x0000031202117981 */ /* 0x000f28000c1e1100 */
[----:B------:R-:W5:Y:S01]  /*0ae0*/  LDG.E.U8 R0, desc[UR18][R2.64+0x2] ;  /* 0x0000021202007981 */ /* 0x000f62000c1e1100 */
[----:B---3--:R-:W-:Y:S01]  /*0af0*/  VIADDMNMX R5, R6, 0x1, RZ, !PT ;  /* 0x0000000106057846 */ /* 0x008fe200078001ff */
[----:B------:R-:W-:Y:S01]  /*0b00*/  UIADD3.X UR12, UPT, UPT, URZ, UR15, URZ, UP4, !UPT ;  /* 0x0000000fff0c7290 */ /* 0x000fe2000a7fe4ff */
[----:B------:R-:W-:Y:S01]  /*0b10*/  VIMNMX R4, PT, PT, RZ, R6, !PT ;  /* 0x00000006ff047248 */ /* 0x000fe20007fe0100 */
[----:B------:R1:W5:Y:S01]  /*0b20*/  LDG.E.U8 R15, desc[UR18][R2.64+0x1] ;  /* 0x00000112020f7981 */ /* 0x000362000c1e1100 */
[----:B------:R-:W-:-:S02]  /*0b30*/  VIMNMX R6, PT, PT, R5, UR20, PT ;  /* 0x0000001405067c48 */ /* 0x000fc4000bfe0100 */
[----:B------:R-:W-:Y:S02]  /*0b40*/  VIMNMX R22, PT, PT, R7, UR20, PT ;  /* 0x0000001407167c48 */ /* 0x000fe4000bfe0100 */
[----:B------:R-:W-:Y:S02]  /*0b50*/  VIMNMX R4, PT, PT, R4, UR20, PT ;  /* 0x0000001404047c48 */ /* 0x000fe4000bfe0100 */
[----:B-1----:R-:W-:Y:S01]  /*0b60*/  VIMNMX R2, PT, PT, R18, UR20, PT ;  /* 0x0000001412027c48 */ /* 0x002fe2000bfe0100 */
[C---:B0-----:R-:W-:Y:S01]  /*0b70*/  IMAD R3, R11.reuse, UR13, R6 ;  /* 0x0000000d0b037c24 */ /* 0x041fe2000f8e0206 */
[----:B------:R-:W-:Y:S01]  /*0b80*/  UIADD3 UR7, UP4, UPT, UR7, UR14, URZ ;  /* 0x0000000e07077290 */ /* 0x000fe2000ff9e0ff */
[C---:B------:R-:W-:Y:S02]  /*0b90*/  IMAD R5, R11.reuse, UR13, R22 ;  /* 0x0000000d0b057c24 */ /* 0x040fe4000f8e0216 */
[----:B------:R-:W-:Y:S01]  /*0ba0*/  IMAD R23, R11, UR13, R2 ;  /* 0x0000000d0b177c24 */ /* 0x000fe2000f8e0202 */
[----:B--2---:R-:W-:Y:S01]  /*0bb0*/  IADD3 R2, P2, PT, R3, UR22, RZ ;  /* 0x0000001603027c10 */ /* 0x004fe2000ff5e0ff */
[----:B------:R-:W-:Y:S01]  /*0bc0*/  IMAD R7, R11, UR13, R4 ;  /* 0x0000000d0b077c24 */ /* 0x000fe2000f8e0204 */
[----:B------:R-:W-:Y:S01]  /*0bd0*/  UIADD3.X UR8, UPT, UPT, UR8, UR15, URZ, UP4, !UPT ;  /* 0x0000000f08087290 */ /* 0x000fe2000a7fe4ff */
[----:B------:R-:W-:-:S02]  /*0be0*/  IADD3 R4, P1, PT, R5, UR22, RZ ;  /* 0x0000001605047c10 */ /* 0x000fc4000ff3e0ff */
[----:B------:R-:W-:Y:S02]  /*0bf0*/  LEA.HI.X.SX32 R3, R3, UR23, 0x1, P2 ;  /* 0x0000001703037c11 */ /* 0x000fe400090f0eff */
[----:B------:R-:W-:Y:S02]  /*0c00*/  IADD3 R22, P2, PT, R23, UR22, RZ ;  /* 0x0000001617167c10 */ /* 0x000fe4000ff5e0ff */
[----:B------:R-:W-:Y:S01]  /*0c10*/  IADD3 R6, P0, PT, R7, UR22, RZ ;  /* 0x0000001607067c10 */ /* 0x000fe2000ff1e0ff */
[----:B------:R-:W-:Y:S01]  /*0c20*/  IMAD.U32 R24, RZ, RZ, UR6 ;  /* 0x00000006ff187e24 */ /* 0x000fe2000f8e00ff */
[----:B------:R-:W-:Y:S01]  /*0c30*/  LEA.HI.X.SX32 R5, R5, UR23, 0x1, P1 ;  /* 0x0000001705057c11 */ /* 0x000fe200088f0eff */
[----:B------:R-:W-:Y:S01]  /*0c40*/  IMAD.U32 R25, RZ, RZ, UR12 ;  /* 0x0000000cff197e24 */ /* 0x000fe2000f8e00ff */
[----:B------:R-:W-:Y:S01]  /*0c50*/  LEA.HI.X.SX32 R23, R23, UR23, 0x1, P2 ;  /* 0x0000001717177c11 */ /* 0x000fe200090f0eff */
[----:B------:R-:W-:Y:S01]  /*0c60*/  IMAD.U32 R18, RZ, RZ, UR7 ;  /* 0x00000007ff127e24 */ /* 0x000fe2000f8e00ff */
[----:B------:R-:W-:Y:S01]  /*0c70*/  LEA.HI.X.SX32 R7, R7, UR23, 0x1, P0 ;  /* 0x0000001707077c11 */ /* 0x000fe200080f0eff */
[----:B------:R-:W-:Y:S01]  /*0c80*/  IMAD.U32 R19, RZ, RZ, UR8 ;  /* 0x00000008ff137e24 */ /* 0x000fe2000f8e00ff */
[----:B------:R-:W2:Y:S04]  /*0c90*/  LDG.E.U8 R24, desc[UR18][R24.64] ;  /* 0x0000001218187981 */ /* 0x000ea8000c1e1100 */
[----:B------:R-:W3:Y:S04]  /*0ca0*/  LDG.E.U8 R21, desc[UR18][R18.64+0x2] ;  /* 0x0000021212157981 */ /* 0x000ee8000c1e1100 */
[----:B------:R-:W3:Y:S04]  /*0cb0*/  LDG.E.U8 R26, desc[UR18][R18.64+0x1] ;  /* 0x00000112121a7981 */ /* 0x000ee8000c1e1100 */
[----:B------:R-:W2:Y:S04]  /*0cc0*/  LDG.E.U8 R25, desc[UR18][R18.64+0x3] ;  /* 0x0000031212197981 */ /* 0x000ea8000c1e1100 */
[----:B------:R-:W2:Y:S04]  /*0cd0*/  LDG.E.U8 R2, desc[UR18][R2.64] ;  /* 0x0000001202027981 */ /* 0x000ea8000c1e1100 */
[----:B------:R-:W2:Y:S04]  /*0ce0*/  LDG.E.U8 R5, desc[UR18][R4.64] ;  /* 0x0000001204057981 */ /* 0x000ea8000c1e1100 */
[----:B------:R-:W2:Y:S04]  /*0cf0*/  LDG.E.U8 R6, desc[UR18][R6.64] ;  /* 0x0000001206067981 */ /* 0x000ea8000c1e1100 */
[----:B------:R-:W2:Y:S01]  /*0d00*/  LDG.E.U8 R23, desc[UR18][R22.64] ;  /* 0x0000001216177981 */ /* 0x000ea2000c1e1100 */
[----:B------:R-:W-:Y:S01]  /*0d10*/  UIADD3 UR5, UPT, UPT, UR5, 0x4, URZ ;  /* 0x0000000405057890 */ /* 0x000fe2000fffe0ff */
[----:B----4-:R-:W-:-:S02]  /*0d20*/  PRMT R10, R17, 0x3340, R10 ;  /* 0x00003340110a7816 */ /* 0x010fc4000000000a */
[----:B-----5:R-:W-:-:S04]  /*0d30*/  PRMT R17, R15, 0x3340, R0 ;  /* 0x000033400f117816 */ /* 0x020fc80000000000 */
[----:B------:R-:W-:Y:S02]  /*0d40*/  PRMT R10, R17, 0x5410, R10 ;  /* 0x00005410110a7816 */ /* 0x000fe4000000000a */
[----:B---3--:R-:W-:Y:S02]  /*0d50*/  PRMT R21, R26, 0x3340, R21 ;  /* 0x000033401a157816 */ /* 0x008fe40000000015 */
[----:B--2---:R-:W-:-:S04]  /*0d60*/  PRMT R24, R25, 0x3340, R24 ;  /* 0x0000334019187816 */ /* 0x004fc80000000018 */
[----:B------:R-:W-:Y:S02]  /*0d70*/  PRMT R21, R21, 0x5410, R24 ;  /* 0x0000541015157816 */ /* 0x000fe40000000018 */
[----:B------:R-:W-:Y:S02]  /*0d80*/  PRMT R15, R2, 0x3340, R5 ;  /* 0x00003340020f7816 */ /* 0x000fe40000000005 */
[----:B------:R-:W-:-:S04]  /*0d90*/  PRMT R0, R23, 0x3340, R6 ;  /* 0x0000334017007816 */ /* 0x000fc80000000006 */
[----:B------:R-:W-:-:S05]  /*0da0*/  PRMT R15, R15, 0x5410, R0 ;  /* 0x000054100f0f7816 */ /* 0x000fca0000000000 */
[C---:B------:R-:W-:Y:S02]  /*0db0*/  IDP.4A.U8.S8 R20, R15.reuse, R10, R20 ;  /* 0x0000000a0f147226 */ /* 0x040fe40000000414 */
[----:B------:R-:W-:-:S07]  /*0dc0*/  IDP.4A.U8.S8 R16, R15, R21, R16 ;  /* 0x000000150f107226 */ /* 0x000fce0000000410 */
.L_x_27:
[----:B------:R-:W-:Y:S05]  /*0dd0*/  BRA.U !UP3, `(.L_x_26) ;  /* 0x000000050b287547 */ /* 0x000fea000b800000 */
[----:B------:R-:W-:-:S09]  /*0de0*/  UISETP.NE.AND UP3, UPT, UR21, 0x1, UPT ;  /* 0x000000011500788c */ /* 0x000fd2000bf65270 */
[----:B------:R-:W-:Y:S05]  /*0df0*/  BRA.U !UP3, `(.L_x_28) ;  /* 0x000000010bc07547 */ /* 0x000fea000b800000 */
[----:B------:R-:W0:Y:S01]  /*0e00*/  LDCU.64 UR8, c[0x0][0x398] ;  /* 0x00007300ff0877ac */ /* 0x000e220008000a00 */
[----:B------:R-:W-:Y:S01]  /*0e10*/  UIADD3 UR6, UPT, UPT, UR11, UR5, URZ ;  /* 0x000000050b067290 */ /* 0x000fe2000fffe0ff */
[----:B------:R-:W1:Y:S01]  /*0e20*/  LDCU.64 UR12, c[0x0][0x3a0] ;  /* 0x00007400ff0c77ac */ /* 0x000e620008000a00 */
[----:B------:R-:W-:Y:S02]  /*0e30*/  UIADD3 UR7, UP4, UPT, UR11, UR5, URZ ;  /* 0x000000050b077290 */ /* 0x000fe4000ff9e0ff */
[----:B------:R-:W-:Y:S01]  /*0e40*/  VIADD R4, R14, UR5 ;  /* 0x000000050e047c36 */ /* 0x000fe20008000000 */
[----:B------:R-:W2:Y:S01]  /*0e50*/  LDCU.64 UR22, c[0x0][0x380] ;  /* 0x00007000ff1677ac */ /* 0x000ea20008000a00 */
[----:B------:R-:W-:Y:S02]  /*0e60*/  UIADD3.X UR10, UPT, UPT, URZ, URZ, URZ, UP4, !UPT ;  /* 0x000000ffff0a7290 */ /* 0x000fe4000a7fe4ff */
[----:B0-----:R-:W-:Y:S02]  /*0e70*/  UIADD3 UR14, UP3, UPT, UR6, UR8, URZ ;  /* 0x00000008060e7290 */ /* 0x001fe4000ff7e0ff */
[----:B------:R-:W-:Y:S01]  /*0e80*/  UIADD3 UR8, UP4, UPT, UR7, UR8, URZ ;  /* 0x0000000807087290 */ /* 0x000fe2000ff9e0ff */
[----:B------:R-:W-:Y:S01]  /*0e90*/  VIADDMNMX R6, R4, 0x1, RZ, !PT ;  /* 0x0000000104067846 */ /* 0x000fe200078001ff */
[----:B------:R-:W-:-:S02]  /*0ea0*/  UIADD3.X UR15, UPT, UPT, URZ, UR9, URZ, UP3, !UPT ;  /* 0x00000009ff0f7290 */ /* 0x000fc40009ffe4ff */
[----:B------:R-:W-:Y:S01]  /*0eb0*/  IMAD.U32 R2, RZ, RZ, UR14 ;  /* 0x0000000eff027e24 */ /* 0x000fe2000f8e00ff */
[----:B------:R-:W-:Y:S01]  /*0ec0*/  VIMNMX R5, PT, PT, RZ, R4, !PT ;  /* 0x00000004ff057248 */ /* 0x000fe20007fe0100 */
[----:B------:R-:W-:Y:S01]  /*0ed0*/  UIADD3.X UR9, UPT, UPT, UR10, UR9, URZ, UP4, !UPT ;  /* 0x000000090a097290 */ /* 0x000fe2000a7fe4ff */
[----:B------:R-:W-:Y:S01]  /*0ee0*/  VIMNMX R6, PT, PT, R6, UR20, PT ;  /* 0x0000001406067c48 */ /* 0x000fe2000bfe0100 */
[----:B-1----:R-:W-:Y:S01]  /*0ef0*/  UIADD3 UR6, UP3, UPT, UR6, UR12, URZ ;  /* 0x0000000c06067290 */ /* 0x002fe2000ff7e0ff */
[----:B------:R-:W-:Y:S01]  /*0f00*/  IMAD.U32 R3, RZ, RZ, UR15 ;  /* 0x0000000fff037e24 */ /* 0x000fe2000f8e00ff */
[----:B------:R-:W0:Y:S01]  /*0f10*/  LDCU UR14, c[0x0][0x388] ;  /* 0x00007100ff0e77ac */ /* 0x000e220008000800 */
[----:B------:R-:W-:Y:S01]  /*0f20*/  VIMNMX R4, PT, PT, R5, UR20, PT ;  /* 0x0000001405047c48 */ /* 0x000fe2000bfe0100 */
[----:B------:R-:W-:Y:S01]  /*0f30*/  UIADD3 UR7, UP4, UPT, UR7, UR12, URZ ;  /* 0x0000000c07077290 */ /* 0x000fe2000ff9e0ff */
[----:B------:R-:W-:Y:S01]  /*0f40*/  IMAD.U32 R18, RZ, RZ, UR8 ;  /* 0x00000008ff127e24 */ /* 0x000fe2000f8e00ff */
[----:B------:R-:W-:Y:S01]  /*0f50*/  UIADD3.X UR8, UPT, UPT, URZ, UR13, URZ, UP3, !UPT ;  /* 0x0000000dff087290 */ /* 0x000fe20009ffe4ff */
[----:B------:R-:W-:Y:S01]  /*0f60*/  IMAD.U32 R19, RZ, RZ, UR9 ;  /* 0x00000009ff137e24 */ /* 0x000fe2000f8e00ff */
[----:B------:R-:W-:Y:S01]  /*0f70*/  UIADD3.X UR10, UPT, UPT, UR10, UR13, URZ, UP4, !UPT ;  /* 0x0000000d0a0a7290 */ /* 0x000fe2000a7fe4ff */
[----:B------:R1:W3:Y:S04]  /*0f80*/  LDG.E.U8 R0, desc[UR18][R2.64] ;  /* 0x0000001202007981 */ /* 0x0002e8000c1e1100 */
[----:B------:R2:W3:Y:S01]  /*0f90*/  LDG.E.U8 R15, desc[UR18][R18.64+0x1] ;  /* 0x00000112120f7981 */ /* 0x0004e2000c1e1100 */
[----:B------:R-:W-:-:S02]  /*0fa0*/  IMAD.U32 R5, RZ, RZ, UR10 ;  /* 0x0000000aff057e24 */ /* 0x000fc4000f8e00ff */
[C---:B0-----:R-:W-:Y:S02]  /*0fb0*/  IMAD R10, R11.reuse, UR14, R6 ;  /* 0x0000000e0b0a7c24 */ /* 0x041fe4000f8e0206 */
[----:B------:R-:W-:Y:S02]  /*0fc0*/  IMAD R7, R11, UR14, R4 ;  /* 0x0000000e0b077c24 */ /* 0x000fe4000f8e0204 */
[----:B-1----:R-:W-:Y:S01]  /*0fd0*/  IMAD.U32 R2, RZ, RZ, UR6 ;  /* 0x00000006ff027e24 */ /* 0x002fe2000f8e00ff */
[C---:B--2---:R-:W-:Y:S01]  /*0fe0*/  IADD3 R18, P1, PT, R10.reuse, UR22, RZ ;  /* 0x000000160a127c10 */ /* 0x044fe2000ff3e0ff */
[----:B------:R-:W-:Y:S01]  /*0ff0*/  IMAD.U32 R3, RZ, RZ, UR8 ;  /* 0x00000008ff037e24 */ /* 0x000fe2000f8e00ff */
[C---:B------:R-:W-:Y:S01]  /*1000*/  IADD3 R6, P0, PT, R7.reuse, UR22, RZ ;  /* 0x0000001607067c10 */ /* 0x040fe2000ff1e0ff */
[----:B------:R-:W-:Y:S01]  /*1010*/  IMAD.U32 R4, RZ, RZ, UR7 ;  /* 0x00000007ff047e24 */ /* 0x000fe2000f8e00ff */
[----:B------:R-:W-:Y:S02]  /*1020*/  LEA.HI.X.SX32 R19, R10, UR23, 0x1, P1 ;  /* 0x000000170a137c11 */ /* 0x000fe400088f0eff */
[----:B------:R-:W-:Y:S01]  /*1030*/  LEA.HI.X.SX32 R7, R7, UR23, 0x1, P0 ;  /* 0x0000001707077c11 */ /* 0x000fe200080f0eff */
[----:B------:R-:W2:Y:S04]  /*1040*/  LDG.E.U8 R2, desc[UR18][R2.64] ;  /* 0x0000001202027981 */ /* 0x000ea8000c1e1100 */
[----:B------:R-:W2:Y:S04]  /*1050*/  LDG.E.U8 R5, desc[UR18][R4.64+0x1] ;  /* 0x0000011204057981 */ /* 0x000ea8000c1e1100 */
[----:B------:R-:W4:Y:S04]  /*1060*/  LDG.E.U8 R6, desc[UR18][R6.64] ;  /* 0x0000001206067981 */ /* 0x000f28000c1e1100 */
[----:B------:R-:W4:Y:S01]  /*1070*/  LDG.E.U8 R19, desc[UR18][R18.64] ;  /* 0x0000001212137981 */ /* 0x000f22000c1e1100 */
[----:B------:R-:W-:Y:S01]  /*1080*/  UIADD3 UR5, UPT, UPT, UR5, 0x2, URZ ;  /* 0x0000000205057890 */ /* 0x000fe2000fffe0ff */
[----:B---3--:R-:W-:-:S04]  /*1090*/  PRMT R15, R15, 0x3340, R0 ;  /* 0x000033400f0f7816 */ /* 0x008fc80000000000 */
[----:B------:R-:W-:Y:S02]  /*10a0*/  PRMT R15, R15, 0x5410, R12 ;  /* 0x000054100f0f7816 */ /* 0x000fe4000000000c */
[----:B--2---:R-:W-:-:S04]  /*10b0*/  PRMT R17, R5, 0x3340, R2 ;  /* 0x0000334005117816 */ /* 0x004fc80000000002 */
[----:B------:R-:W-:Y:S02]  /*10c0*/  PRMT R17, R17, 0x5410, R12 ;  /* 0x0000541011117816 */ /* 0x000fe4000000000c */
[----:B----4-:R-:W-:-:S05]  /*10d0*/  PRMT R3, R19, 0x5410, R6 ;  /* 0x0000541013037816 */ /* 0x010fca0000000006 */
[C---:B------:R-:W-:Y:S02]  /*10e0*/  IDP.2A.LO.U16.S8 R20, R3.reuse, R15, R20 ;  /* 0x0000000f03147226 */ /* 0x040fe40000001414 */
[----:B------:R-:W-:-:S07]  /*10f0*/  IDP.2A.LO.U16.S8 R16, R3, R17, R16 ;  /* 0x0000001103107226 */ /* 0x000fce0000001410 */
.L_x_28:
[----:B------:R-:W-:Y:S05]  /*1100*/  BRA.U UP0, `(.L_x_26) ;  /* 0x00000001005c7547 */ /* 0x000fea000b800000 */
[----:B------:R-:W0:Y:S01]  /*1110*/  LDCU.64 UR8, c[0x0][0x398] ;  /* 0x00007300ff0877ac */ /* 0x000e220008000a00 */
[----:B------:R-:W-:Y:S01]  /*1120*/  VIADDMNMX R0, R14, UR5, RZ, !PT ;  /* 0x000000050e007c46 */ /* 0x000fe2000f8001ff */
[----:B------:R-:W1:Y:S03]  /*1130*/  LDCU.64 UR12, c[0x0][0x3a0] ;  /* 0x00007400ff0c77ac */ /* 0x000e660008000a00 */
[----:B------:R-:W-:Y:S01]  /*1140*/  VIMNMX R0, PT, PT, R0, UR20, PT ;  /* 0x0000001400007c48 */ /* 0x000fe2000bfe0100 */
[----:B------:R-:W2:Y:S01]  /*1150*/  LDCU UR10, c[0x0][0x388] ;  /* 0x00007100ff0a77ac */ /* 0x000ea20008000800 */
[----:B------:R-:W3:Y:S01]  /*1160*/  LDCU.64 UR14, c[0x0][0x380] ;  /* 0x00007000ff0e77ac */ /* 0x000ee20008000a00 */
[----:B------:R-:W-:-:S04]  /*1170*/  UIADD3 UR6, UPT, UPT, UR11, UR5, URZ ;  /* 0x000000050b067290 */ /* 0x000fc8000fffe0ff */
[----:B0-----:R-:W-:Y:S02]  /*1180*/  UIADD3 UR7, UP3, UPT, UR6, UR8, URZ ;  /* 0x0000000806077290 */ /* 0x001fe4000ff7e0ff */
[----:B-1----:R-:W-:Y:S02]  /*1190*/  UIADD3 UR6, UP4, UPT, UR6, UR12, URZ ;  /* 0x0000000c06067290 */ /* 0x002fe4000ff9e0ff */
[----:B------:R-:W-:Y:S01]  /*11a0*/  UIADD3.X UR8, UPT, UPT, URZ, UR9, URZ, UP3, !UPT ;  /* 0x00000009ff087290 */ /* 0x000fe20009ffe4ff */
[----:B--2---:R-:W-:Y:S01]  /*11b0*/  IMAD R0, R11, UR10, R0 ;  /* 0x0000000a0b007c24 */ /* 0x004fe2000f8e0200 */
[----:B------:R-:W-:Y:S01]  /*11c0*/  UIADD3.X UR5, UPT, UPT, URZ, UR13, URZ, UP4, !UPT ;  /* 0x0000000dff057290 */ /* 0x000fe2000a7fe4ff */
[----:B------:R-:W-:-:S03]  /*11d0*/  IMAD.U32 R2, RZ, RZ, UR7 ;  /* 0x00000007ff027e24 */ /* 0x000fc6000f8e00ff */
[----:B------:R-:W-:Y:S01]  /*11e0*/  IMAD.U32 R3, RZ, RZ, UR8 ;  /* 0x00000008ff037e24 */ /* 0x000fe2000f8e00ff */
[C---:B---3--:R-:W-:Y:S01]  /*11f0*/  IADD3 R6, P0, PT, R0.reuse, UR14, RZ ;  /* 0x0000000e00067c10 */ /* 0x048fe2000ff1e0ff */
[----:B------:R-:W-:Y:S02]  /*1200*/  IMAD.U32 R4, RZ, RZ, UR6 ;  /* 0x00000006ff047e24 */ /* 0x000fe4000f8e00ff */
[----:B------:R-:W-:Y:S01]  /*1210*/  IMAD.U32 R5, RZ, RZ, UR5 ;  /* 0x00000005ff057e24 */ /* 0x000fe2000f8e00ff */
[----:B------:R-:W-:Y:S01]  /*1220*/  LEA.HI.X.SX32 R7, R0, UR15, 0x1, P0 ;  /* 0x0000000f00077c11 */ /* 0x000fe200080f0eff */
[----:B------:R-:W2:Y:S04]  /*1230*/  LDG.E.S8 R3, desc[UR18][R2.64] ;  /* 0x0000001202037981 */ /* 0x000ea8000c1e1300 */
[----:B------:R-:W2:Y:S04]  /*1240*/  LDG.E.U8 R6, desc[UR18][R6.64] ;  /* 0x0000001206067981 */ /* 0x000ea8000c1e1100 */
[----:B------:R-:W3:Y:S01]  /*1250*/  LDG.E.S8 R5, desc[UR18][R4.64] ;  /* 0x0000001204057981 */ /* 0x000ee2000c1e1300 */
[----:B--2---:R-:W-:-:S02]  /*1260*/  IMAD R20, R3, R6, R20 ;  /* 0x0000000603147224 */ /* 0x004fc400078e0214 */
[----:B---3--:R-:W-:-:S07]  /*1270*/  IMAD R16, R5, R6, R16 ;  /* 0x0000000605107224 */ /* 0x008fce00078e0210 */
.L_x_26:
[----:B------:R-:W-:Y:S05]  /*1280*/  BRA.U UP2, `(.L_x_29) ;  /* 0xffffffed02e47547 */ /* 0x000fea000b83ffff */
.L_x_23:
[----:B------:R-:W0:Y:S01]  /*1290*/  LDCU UR6, c[0x0][0x388] ;  /* 0x00007100ff0677ac */ /* 0x000e220008000800 */
[----:B------:R-:W-:Y:S02]  /*12a0*/  IABS R5, R16 ;  /* 0x0000001000057213 */ /* 0x000fe40000000000 */
[----:B------:R-:W-:Y:S01]  /*12b0*/  IABS R0, R20 ;  /* 0x0000001400007213 */ /* 0x000fe20000000000 */
[----:B------:R-:W1:Y:S04]  /*12c0*/  LDCU.64 UR4, c[0x0][0x390] ;  /* 0x00007200ff0477ac */ /* 0x000e680008000a00 */
[----:B------:R-:W-:Y:S02]  /*12d0*/  IMAD.IADD R5, R5, 0x1, R0 ;  /* 0x0000000105057824 */ /* 0x000fe400078e0200 */
[----:B0-----:R-:W-:-:S05]  /*12e0*/  IMAD R8, R8, UR6, R9 ;  /* 0x0000000608087c24 */ /* 0x001fca000f8e0209 */
[----:B-1----:R-:W-:-:S04]  /*12f0*/  IADD3 R2, P0, PT, R8, UR4, RZ ;  /* 0x0000000408027c10 */ /* 0x002fc8000ff1e0ff */
[----:B------:R-:W-:-:S05]  /*1300*/  LEA.HI.X.SX32 R3, R8, UR5, 0x1, P0 ;  /* 0x0000000508037c11 */ /* 0x000fca00080f0eff */
[----:B------:R-:W-:Y:S01]  /*1310*/  STG.E.U8 desc[UR18][R2.64], R5 ;  /* 0x0000000502007986 */ /* 0x000fe2000c101112 */
[----:B------:R-:W-:Y:S05]  /*1320*/  EXIT ;  /* 0x000000000000794d */ /* 0x000fea0003800000 */
.L_x_30:
        /* <DEDUP_REMOVED lines=13> */
.L_x_35:


//--------------------- .text._Z21convertRgb2GrayKernelP6uchar3iiPh --------------------------
	.section	.text._Z21convertRgb2GrayKernelP6uchar3iiPh,"ax",@progbits
	.align	128
        .global         _Z21convertRgb2GrayKernelP6uchar3iiPh
        .type           _Z21convertRgb2GrayKernelP6uchar3iiPh,@function
        .size           _Z21convertRgb2GrayKernelP6uchar3iiPh,(.L_x_36 - _Z21convertRgb2GrayKernelP6uchar3iiPh)
        .other          _Z21convertRgb2GrayKernelP6uchar3iiPh,@"STO_CUDA_ENTRY STV_DEFAULT"
_Z21convertRgb2GrayKernelP6uchar3iiPh:
.text._Z21convertRgb2GrayKernelP6uchar3iiPh:
        /* <DEDUP_REMOVED lines=13> */
[----:B------:R-:W0:Y:S01]  /*00d0*/  LDC.64 R2, c[0x0][0x380] ;  /* 0x0000e000ff027b82 */ /* 0x000e220000000a00 */
[----:B------:R-:W1:Y:S01]  /*00e0*/  LDCU.64 UR4, c[0x0][0x358] ;  /* 0x00006b00ff0477ac */ /* 0x000e620008000a00 */
[----:B------:R-:W-:Y:S01]  /*00f0*/  IMAD R5, R0, UR6, R5 ;  /* 0x0000000600057c24 */ /* 0x000fe2000f8e0205 */
[----:B------:R-:W2:Y:S03]  /*0100*/  LDCU.64 UR8, c[0x0][0x390] ;  /* 0x00007200ff0877ac */ /* 0x000ea60008000a00 */
[----:B0-----:R-:W-:-:S05]  /*0110*/  IMAD.WIDE R2, R5, 0x3, R2 ;  /* 0x0000000305027825 */ /* 0x001fca00078e0202 */
[----:B-1----:R-:W3:Y:S04]  /*0120*/  LDG.E.U8 R4, desc[UR4][R2.64+0x1] ;  /* 0x0000010402047981 */ /* 0x002ee8000c1e1100 */
[----:B------:R-:W4:Y:S04]  /*0130*/  LDG.E.U8 R0, desc[UR4][R2.64] ;  /* 0x0000000402007981 */ /* 0x000f28000c1e1100 */
[----:B------:R-:W5:Y:S01]  /*0140*/  LDG.E.U8 R6, desc[UR4][R2.64+0x2] ;  /* 0x0000020402067981 */ /* 0x000f62000c1e1100 */
[----:B---3--:R-:W-:Y:S02]  /*0150*/  I2FP.F32.U32 R4, R4 ;  /* 0x0000000400047245 */ /* 0x008fe40000201000 */
[----:B----4-:R-:W-:-:S03]  /*0160*/  I2FP.F32.U32 R0, R0 ;  /* 0x0000000000007245 */ /* 0x010fc60000201000 */
[----:B------:R-:W-:Y:S01]  /*0170*/  FMUL R7, R4, 0.58700001239776611328 ;  /* 0x3f1645a204077820 */ /* 0x000fe20000400000 */
[C---:B--2---:R-:W-:Y:S02]  /*0180*/  IADD3 R4, P0, PT, R5.reuse, UR8, RZ ;  /* 0x0000000805047c10 */ /* 0x044fe4000ff1e0ff */
[----:B-----5:R-:W-:Y:S01]  /*0190*/  I2FP.F32.U32 R9, R6 ;  /* 0x0000000600097245 */ /* 0x020fe20000201000 */
[----:B------:R-:W-:Y:S01]  /*01a0*/  FFMA R0, R0, 0.29899999499320983887, R7 ;  /* 0x3e99168700007823 */ /* 0x000fe20000000007 */
[----:B------:R-:W-:-:S03]  /*01b0*/  LEA.HI.X.SX32 R5, R5, UR9, 0x1, P0 ;  /* 0x0000000905057c11 */ /* 0x000fc600080f0eff */
[----:B------:R-:W-:-:S04]  /*01c0*/  FFMA R0, R9, 0.11400000005960464478, R0 ;  /* 0x3de978d509007823 */ /* 0x000fc80000000000 */
[----:B------:R-:W0:Y:S02]  /*01d0*/  F2I.U32.TRUNC.NTZ R7, R0 ;  /* 0x0000000000077305 */ /* 0x000e24000020f000 */
[----:B0-----:R-:W-:Y:S01]  /*01e0*/  STG.E.U8 desc[UR4][R4.64], R7 ;  /* 0x0000000704007986 */ /* 0x001fe2000c101104 */
[----:B------:R-:W-:Y:S05]  /*01f0*/  EXIT ;  /* 0x000000000000794d */ /* 0x000fea0003800000 */
.L_x_31:
        /* <DEDUP_REMOVED lines=16> */
.L_x_36:


//--------------------- .nv.shared.reserved.0     --------------------------
	.section	.nv.shared.reserved.0,"aw",@nobits
	.weak		__nv_reservedSMEM_offset_0_alias
	.size		__nv_reservedSMEM_offset_0_alias, 0, 64
	.other		__nv_reservedSMEM_offset_0_alias,@"STO_CUDA_RESERVED_SHARED STV_DEFAULT"
__nv_reservedSMEM_offset_0_alias:
	.zero		0
	.zero		64


//--------------------- .nv.constant0._Z16removeSeamKernelP6uchar3PhPiii --------------------------
	.section	.nv.constant0._Z16removeSeamKernelP6uchar3PhPiii,"a",@progbits
	.sectionflags	@""
	.align	4
.nv.constant0._Z16removeSeamKernelP6uchar3PhPiii:
	.zero		928


//--------------------- .nv.constant0._Z22computeSumEnergyKernelPhiiPiPa --------------------------
	.section	.nv.constant0._Z22computeSumEnergyKernelPhiiPiPa,"a",@progbits
	.sectionflags	@""
	.align	4
.nv.constant0._Z22computeSumEnergyKernelPhiiPiPa:
	.zero		928


//--------------------- .nv.constant0._Z19computeEnergyKernelPhiiPi --------------------------
	.section	.nv.constant0._Z19computeEnergyKernelPhiiPi,"a",@progbits
	.sectionflags	@""
	.align	4
.nv.constant0._Z19computeEnergyKernelPhiiPi:
	.zero		920


//--------------------- .nv.constant0._Z23convertGray2SobelKernelPhiiS_PaS0_h --------------------------
	.section	.nv.constant0._Z23convertGray2SobelKernelPhiiS_PaS0_h,"a",@progbits
	.sectionflags	@""
	.align	4
.nv.constant0._Z23convertGray2SobelKernelPhiiS_PaS0_h:
	.zero		937


//--------------------- .nv.constant0._Z21convertRgb2GrayKernelP6uchar3iiPh --------------------------
	.section	.nv.constant0._Z21convertRgb2GrayKernelP6uchar3iiPh,"a",@progbits
	.sectionflags	@""
	.align	4
.nv.constant0._Z21convertRgb2GrayKernelP6uchar3iiPh:
	.zero		920


//--------------------- SYMBOLS --------------------------

	.type		.nv.reservedSmem.offset0,@object
	.size		.nv.reservedSmem.offset0,0x4
